	.target	sm_90a

	.elftype	@"ET_EXEC"


//--------------------- .note.nv.tkinfo           --------------------------
	.section	.note.nv.tkinfo,"",@"SHT_NOTE"
	.sectionflags	@"SHF_NOTE_NV_TKINFO"
	.tkinfo
        /*0018*/ 	.word	0x00000002
        /*0030*/ 	.string	""
        /*0030*/ 	.string	"ptxas"
        /*0030*/ 	.string	"Cuda compilation tools, release 13.0, V13.0.88"
        /*0030*/ 	.string	"Build cuda_13.0.r13.0/compiler.36424714_0"
        /*0030*/ 	.string	"-arch sm_90a -m 64 "



//--------------------- .note.nv.cuinfo           --------------------------
	.section	.note.nv.cuinfo,"",@"SHT_NOTE"
	.sectionflags	@"SHF_NOTE_NV_CUINFO"
        /*0018*/ 	.short	0x0002
        /*001a*/ 	.short	0x005a
        /*001c*/ 	.short	0x0082
	.zero		2


//--------------------- .nv.info                  --------------------------
	.section	.nv.info,"",@"SHT_CUDA_INFO"
	.align	4


	//----- nvinfo : EIATTR_REGCOUNT
	.align		4
        /*0000*/ 	.byte	0x04, 0x2f
        /*0002*/ 	.short	(.L_15 - .L_14)
	.align		4
.L_14:
        /*0004*/ 	.word	index@(_ZN7cutlass13device_kernelINS_4gemm6kernel13GemmUniversalIN4cute5tupleIJiiiiEEENS1_10collective13CollectiveMmaINS1_34MainloopSm90TmaGmmaWarpSpecializedILi11ENS5_IJNS4_1CILi1EEESB_SB_EEENS1_35KernelTmaWarpSpecializedCooperativeEEENS5_IJNSA_ILi256EEENSA_ILi64EEENSA_ILi32EEEEEENS_10bfloat16_tENS5_IJlSB_lEEESJ_SK_NS4_8TiledMMAINS4_8MMA_AtomIJNS4_4SM904GMMA27MMA_64x64x16_F32BF16BF16_SSILNSO_5MajorE0ELSQ_0ELNSO_7ScaleInE1ELSR_1EEEEEENS4_6LayoutINS5_IJNSA_ILi2EEESB_SB_EEENS5_IJSB_NSA_ILi0EEESX_EEEEENS5_IJNS4_10UnderscoreES10_S10_EEEEENS4_13SM90_TMA_LOADENS4_14ComposedLayoutINS4_7SwizzleILi2ELi4ELi3EEENS4_18smem_ptr_flag_bitsILi16EEENSU_INS5_IJNSA_ILi8EEESH_EEENS5_IJSH_SB_EEEEEEEvNS4_8identityES13_S1D_vS1E_EENS_8epilogue10collective6detail29Sm90TmaWarpSpecializedAdapterINS1H_15DefaultEpilogueISJ_SK_SK_NS1G_6thread17LinearCombinationISJ_Li1EffLNS1L_9ScaleType4KindE0ELNS_15FloatRoundStyleE2ESJ_EENS1_15EpilogueDefaultEEEEEvvEEEEvNT_6ParamsE)
        /*0008*/ 	.word	0x000000a8


	//----- nvinfo : EIATTR_FRAME_SIZE
	.align		4
.L_15:
        /*000c*/ 	.byte	0x04, 0x11
        /*000e*/ 	.short	(.L_17 - .L_16)
	.align		4
.L_16:
        /*0010*/ 	.word	index@(_ZN7cutlass13device_kernelINS_4gemm6kernel13GemmUniversalIN4cute5tupleIJiiiiEEENS1_10collective13CollectiveMmaINS1_34MainloopSm90TmaGmmaWarpSpecializedILi11ENS5_IJNS4_1CILi1EEESB_SB_EEENS1_35KernelTmaWarpSpecializedCooperativeEEENS5_IJNSA_ILi256EEENSA_ILi64EEENSA_ILi32EEEEEENS_10bfloat16_tENS5_IJlSB_lEEESJ_SK_NS4_8TiledMMAINS4_8MMA_AtomIJNS4_4SM904GMMA27MMA_64x64x16_F32BF16BF16_SSILNSO_5MajorE0ELSQ_0ELNSO_7ScaleInE1ELSR_1EEEEEENS4_6LayoutINS5_IJNSA_ILi2EEESB_SB_EEENS5_IJSB_NSA_ILi0EEESX_EEEEENS5_IJNS4_10UnderscoreES10_S10_EEEEENS4_13SM90_TMA_LOADENS4_14ComposedLayoutINS4_7SwizzleILi2ELi4ELi3EEENS4_18smem_ptr_flag_bitsILi16EEENSU_INS5_IJNSA_ILi8EEESH_EEENS5_IJSH_SB_EEEEEEEvNS4_8identityES13_S1D_vS1E_EENS_8epilogue10collective6detail29Sm90TmaWarpSpecializedAdapterINS1H_15DefaultEpilogueISJ_SK_SK_NS1G_6thread17LinearCombinationISJ_Li1EffLNS1L_9ScaleType4KindE0ELNS_15FloatRoundStyleE2ESJ_EENS1_15EpilogueDefaultEEEEEvvEEEEvNT_6ParamsE)
        /*0014*/ 	.word	0x00000000


	//----- nvinfo : EIATTR_MIN_STACK_SIZE
	.align		4
.L_17:
        /*0018*/ 	.byte	0x04, 0x12
        /*001a*/ 	.short	(.L_19 - .L_18)
	.align		4
.L_18:
        /*001c*/ 	.word	index@(_ZN7cutlass13device_kernelINS_4gemm6kernel13GemmUniversalIN4cute5tupleIJiiiiEEENS1_10collective13CollectiveMmaINS1_34MainloopSm90TmaGmmaWarpSpecializedILi11ENS5_IJNS4_1CILi1EEESB_SB_EEENS1_35KernelTmaWarpSpecializedCooperativeEEENS5_IJNSA_ILi256EEENSA_ILi64EEENSA_ILi32EEEEEENS_10bfloat16_tENS5_IJlSB_lEEESJ_SK_NS4_8TiledMMAINS4_8MMA_AtomIJNS4_4SM904GMMA27MMA_64x64x16_F32BF16BF16_SSILNSO_5MajorE0ELSQ_0ELNSO_7ScaleInE1ELSR_1EEEEEENS4_6LayoutINS5_IJNSA_ILi2EEESB_SB_EEENS5_IJSB_NSA_ILi0EEESX_EEEEENS5_IJNS4_10UnderscoreES10_S10_EEEEENS4_13SM90_TMA_LOADENS4_14ComposedLayoutINS4_7SwizzleILi2ELi4ELi3EEENS4_18smem_ptr_flag_bitsILi16EEENSU_INS5_IJNSA_ILi8EEESH_EEENS5_IJSH_SB_EEEEEEEvNS4_8identityES13_S1D_vS1E_EENS_8epilogue10collective6detail29Sm90TmaWarpSpecializedAdapterINS1H_15DefaultEpilogueISJ_SK_SK_NS1G_6thread17LinearCombinationISJ_Li1EffLNS1L_9ScaleType4KindE0ELNS_15FloatRoundStyleE2ESJ_EENS1_15EpilogueDefaultEEEEEvvEEEEvNT_6ParamsE)
        /*0020*/ 	.word	0x00000000
.L_19:


//--------------------- .nv.compat                --------------------------
	.section	.nv.compat,"",@"SHT_CUDA_COMPAT_INFO"
	.align	4
        /*0000*/ 	.byte	0x02, 0x09, 0x01, 0x00, 0x02, 0x02, 0x04, 0x00, 0x02, 0x05, 0x05, 0x00, 0x03, 0x07, 0x01, 0x01
        /*0010*/ 	.byte	0x02, 0x03, 0x01, 0x00, 0x02, 0x06, 0x01, 0x00, 0x04, 0x0b, 0x08, 0x00, 0x00, 0x00, 0x00, 0x00
        /*0020*/ 	.byte	0x00, 0x00, 0x00, 0x00


//--------------------- .nv.info._ZN7cutlass13device_kernelINS_4gemm6kernel13GemmUniversalIN4cute5tupleIJiiiiEEENS1_10collective13CollectiveMmaINS1_34MainloopSm90TmaGmmaWarpSpecializedILi11ENS5_IJNS4_1CILi1EEESB_SB_EEENS1_35KernelTmaWarpSpecializedCooperativeEEENS5_IJNSA_ILi256EEENSA_ILi64EEENSA_ILi32EEEEEENS_10bfloat16_tENS5_IJlSB_lEEESJ_SK_NS4_8TiledMMAINS4_8MMA_AtomIJNS4_4SM904GMMA27MMA_64x64x16_F32BF16BF16_SSILNSO_5MajorE0ELSQ_0ELNSO_7ScaleInE1ELSR_1EEEEEENS4_6LayoutINS5_IJNSA_ILi2EEESB_SB_EEENS5_IJSB_NSA_ILi0EEESX_EEEEENS5_IJNS4_10UnderscoreES10_S10_EEEEENS4_13SM90_TMA_LOADENS4_14ComposedLayoutINS4_7SwizzleILi2ELi4ELi3EEENS4_18smem_ptr_flag_bitsILi16EEENSU_INS5_IJNSA_ILi8EEESH_EEENS5_IJSH_SB_EEEEEEEvNS4_8identityES13_S1D_vS1E_EENS_8epilogue10collective6detail29Sm90TmaWarpSpecializedAdapterINS1H_15DefaultEpilogueISJ_SK_SK_NS1G_6thread17LinearCombinationISJ_Li1EffLNS1L_9ScaleType4KindE0ELNS_15FloatRoundStyleE2ESJ_EENS1_15EpilogueDefaultEEEEEvvEEEEvNT_6ParamsE --------------------------
	.section	.nv.info._ZN7cutlass13device_kernelINS_4gemm6kernel13GemmUniversalIN4cute5tupleIJiiiiEEENS1_10collective13CollectiveMmaINS1_34MainloopSm90TmaGmmaWarpSpecializedILi11ENS5_IJNS4_1CILi1EEESB_SB_EEENS1_35KernelTmaWarpSpecializedCooperativeEEENS5_IJNSA_ILi256EEENSA_ILi64EEENSA_ILi32EEEEEENS_10bfloat16_tENS5_IJlSB_lEEESJ_SK_NS4_8TiledMMAINS4_8MMA_AtomIJNS4_4SM904GMMA27MMA_64x64x16_F32BF16BF16_SSILNSO_5MajorE0ELSQ_0ELNSO_7ScaleInE1ELSR_1EEEEEENS4_6LayoutINS5_IJNSA_ILi2EEESB_SB_EEENS5_IJSB_NSA_ILi0EEESX_EEEEENS5_IJNS4_10UnderscoreES10_S10_EEEEENS4_13SM90_TMA_LOADENS4_14ComposedLayoutINS4_7SwizzleILi2ELi4ELi3EEENS4_18smem_ptr_flag_bitsILi16EEENSU_INS5_IJNSA_ILi8EEESH_EEENS5_IJSH_SB_EEEEEEEvNS4_8identityES13_S1D_vS1E_EENS_8epilogue10collective6detail29Sm90TmaWarpSpecializedAdapterINS1H_15DefaultEpilogueISJ_SK_SK_NS1G_6thread17LinearCombinationISJ_Li1EffLNS1L_9ScaleType4KindE0ELNS_15FloatRoundStyleE2ESJ_EENS1_15EpilogueDefaultEEEEEvvEEEEvNT_6ParamsE,"",@"SHT_CUDA_INFO"
	.sectionflags	@""
	.align	4


	//----- nvinfo : EIATTR_CUDA_API_VERSION
	.align		4
        /*0000*/ 	.byte	0x04, 0x37
        /*0002*/ 	.short	(.L_21 - .L_20)
.L_20:
        /*0004*/ 	.word	0x00000082


	//----- nvinfo : EIATTR_KPARAM_INFO
	.align		4
.L_21:
        /*0008*/ 	.byte	0x04, 0x17
        /*000a*/ 	.short	(.L_23 - .L_22)
.L_22:
        /*000c*/ 	.word	0x00000000
        /*0010*/ 	.short	0x0000
        /*0012*/ 	.short	0x0070
        /*0014*/ 	.byte	0x00, 0xf0, 0x01, 0x10


	//----- nvinfo : EIATTR_SPARSE_MMA_MASK
	.align		4
.L_23:
        /*0018*/ 	.byte	0x03, 0x50
        /*001a*/ 	.short	0x0000


	//----- nvinfo : EIATTR_MAXREG_COUNT
	.align		4
        /*001c*/ 	.byte	0x03, 0x1b
        /*001e*/ 	.short	0x00a8


	//----- nvinfo : EIATTR_NUM_BARRIERS
	.align		4
        /*0020*/ 	.byte	0x02, 0x4c
        /*0022*/ 	.byte	0x01
	.zero		1


	//----- nvinfo : EIATTR_EXTERNS
	.align		4
        /*0024*/ 	.byte	0x04, 0x0f
        /*0026*/ 	.short	(.L_25 - .L_24)


	//   ....[0]....
	.align		4
.L_24:
        /*0028*/ 	.word	index@(__assertfail)


	//----- nvinfo : EIATTR_MERCURY_ISA_VERSION
	.align		4
.L_25:
        /*002c*/ 	.byte	0x03, 0x5f
        /*002e*/ 	.short	0x0101


	//----- nvinfo : EIATTR_INT_WARP_WIDE_INSTR_OFFSETS
	.align		4
        /*0030*/ 	.byte	0x04, 0x31
        /*0032*/ 	.short	(.L_27 - .L_26)


	//   ....[0]....
.L_26:
        /*0034*/ 	.word	0x00000490


	//   ....[1]....
        /*0038*/ 	.word	0x000004a0


	//   ....[2]....
        /*003c*/ 	.word	0x000005e0


	//----- nvinfo : EIATTR_COOP_GROUP_MASK_REGIDS
	.align		4
.L_27:
        /*0040*/ 	.byte	0x04, 0x29
        /*0042*/ 	.short	(.L_29 - .L_28)


	//   ....[0]....
.L_28:
        /*0044*/ 	.word	0xffffffff


	//   ....[1]....
        /*0048*/ 	.word	0xffffffff


	//   ....[2]....
        /*004c*/ 	.word	0xffffffff


	//   ....[3]....
        /*0050*/ 	.word	0xffffffff


	//   ....[4]....
        /*0054*/ 	.word	0xffffffff


	//----- nvinfo : EIATTR_COOP_GROUP_INSTR_OFFSETS
	.align		4
.L_29:
        /*0058*/ 	.byte	0x04, 0x28
        /*005a*/ 	.short	(.L_31 - .L_30)


	//   ....[0]....
.L_30:
        /*005c*/ 	.word	0x00000060


	//   ....[1]....
        /*0060*/ 	.word	0x00000070


	//   ....[2]....
        /*0064*/ 	.word	0x00000130


	//   ....[3]....
        /*0068*/ 	.word	0x000003d0


	//   ....[4]....
        /*006c*/ 	.word	0x000012f0


	//----- nvinfo : EIATTR_REG_RECONFIG
	.align		4
.L_31:
        /*0070*/ 	.byte	0x01, 0x54
	.zero		2


	//----- nvinfo : EIATTR_SYSCALL_OFFSETS
	.align		4
        /*0074*/ 	.byte	0x04, 0x46
        /*0076*/ 	.short	(.L_33 - .L_32)


	//   ....[0]....
.L_32:
        /*0078*/ 	.word	0x000014e0


	//----- nvinfo : EIATTR_MBARRIER_INSTR_OFFSETS
	.align		4
.L_33:
        /*007c*/ 	.byte	0x04, 0x39
        /*007e*/ 	.short	(.L_35 - .L_34)


	//   ....[0]....
.L_34:
        /*0080*/ 	.word	0x00000250
        /*0084*/ 	.word	0x000000ff
        /*0088*/ 	.word	0x00000000
        /*008c*/ 	.short	0x0100
        /*008e*/ 	.byte	0x08
	.zero		1


	//   ....[1]....
        /*0090*/ 	.word	0x00000260
        /*0094*/ 	.word	0x000000ff
        /*0098*/ 	.word	0x00000058
        /*009c*/ 	.short	0x0100
        /*009e*/ 	.byte	0x08
	.zero		1


	//   ....[2]....
        /*00a0*/ 	.word	0x00000270
        /*00a4*/ 	.word	0x000000ff
        /*00a8*/ 	.word	0x00000008
        /*00ac*/ 	.short	0x0100
        /*00ae*/ 	.byte	0x08
	.zero		1


	//   ....[3]....
        /*00b0*/ 	.word	0x00000280
        /*00b4*/ 	.word	0x000000ff
        /*00b8*/ 	.word	0x00000060
        /*00bc*/ 	.short	0x0100
        /*00be*/ 	.byte	0x08
	.zero		1


	//   ....[4]....
        /*00c0*/ 	.word	0x00000290
        /*00c4*/ 	.word	0x000000ff
        /*00c8*/ 	.word	0x00000010
        /*00cc*/ 	.short	0x0100
        /*00ce*/ 	.byte	0x08
	.zero		1


	//   ....[5]....
        /*00d0*/ 	.word	0x000002a0
        /*00d4*/ 	.word	0x000000ff
        /*00d8*/ 	.word	0x00000068
        /*00dc*/ 	.short	0x0100
        /*00de*/ 	.byte	0x08
	.zero		1


	//   ....[6]....
        /*00e0*/ 	.word	0x000002b0
        /*00e4*/ 	.word	0x000000ff
        /*00e8*/ 	.word	0x00000018
        /*00ec*/ 	.short	0x0100
        /*00ee*/ 	.byte	0x08
	.zero		1


	//   ....[7]....
        /*00f0*/ 	.word	0x000002c0
        /*00f4*/ 	.word	0x000000ff
        /*00f8*/ 	.word	0x00000070
        /*00fc*/ 	.short	0x0100
        /*00fe*/ 	.byte	0x08
	.zero		1


	//   ....[8]....
        /*0100*/ 	.word	0x000002d0
        /*0104*/ 	.word	0x000000ff
        /*0108*/ 	.word	0x00000020
        /*010c*/ 	.short	0x0100
        /*010e*/ 	.byte	0x08
	.zero		1


	//   ....[9]....
        /*0110*/ 	.word	0x000002e0
        /*0114*/ 	.word	0x000000ff
        /*0118*/ 	.word	0x00000078
        /*011c*/ 	.short	0x0100
        /*011e*/ 	.byte	0x08
	.zero		1


	//   ....[10]....
        /*0120*/ 	.word	0x000002f0
        /*0124*/ 	.word	0x000000ff
        /*0128*/ 	.word	0x00000028
        /*012c*/ 	.short	0x0100
        /*012e*/ 	.byte	0x08
	.zero		1


	//   ....[11]....
        /*0130*/ 	.word	0x00000300
        /*0134*/ 	.word	0x000000ff
        /*0138*/ 	.word	0x00000080
        /*013c*/ 	.short	0x0100
        /*013e*/ 	.byte	0x08
	.zero		1


	//   ....[12]....
        /*0140*/ 	.word	0x00000310
        /*0144*/ 	.word	0x000000ff
        /*0148*/ 	.word	0x00000030
        /*014c*/ 	.short	0x0100
        /*014e*/ 	.byte	0x08
	.zero		1


	//   ....[13]....
        /*0150*/ 	.word	0x00000320
        /*0154*/ 	.word	0x000000ff
        /*0158*/ 	.word	0x00000088
        /*015c*/ 	.short	0x0100
        /*015e*/ 	.byte	0x08
	.zero		1


	//   ....[14]....
        /*0160*/ 	.word	0x00000330
        /*0164*/ 	.word	0x000000ff
        /*0168*/ 	.word	0x00000038
        /*016c*/ 	.short	0x0100
        /*016e*/ 	.byte	0x08
	.zero		1


	//   ....[15]....
        /*0170*/ 	.word	0x00000340
        /*0174*/ 	.word	0x000000ff
        /*0178*/ 	.word	0x00000090
        /*017c*/ 	.short	0x0100
        /*017e*/ 	.byte	0x08
	.zero		1


	//   ....[16]....
        /*0180*/ 	.word	0x00000350
        /*0184*/ 	.word	0x000000ff
        /*0188*/ 	.word	0x00000040
        /*018c*/ 	.short	0x0100
        /*018e*/ 	.byte	0x08
	.zero		1


	//   ....[17]....
        /*0190*/ 	.word	0x00000360
        /*0194*/ 	.word	0x000000ff
        /*0198*/ 	.word	0x00000098
        /*019c*/ 	.short	0x0100
        /*019e*/ 	.byte	0x08
	.zero		1


	//   ....[18]....
        /*01a0*/ 	.word	0x00000370
        /*01a4*/ 	.word	0x000000ff
        /*01a8*/ 	.word	0x00000048
        /*01ac*/ 	.short	0x0100
        /*01ae*/ 	.byte	0x08
	.zero		1


	//   ....[19]....
        /*01b0*/ 	.word	0x00000380
        /*01b4*/ 	.word	0x000000ff
        /*01b8*/ 	.word	0x000000a0
        /*01bc*/ 	.short	0x0100
        /*01be*/ 	.byte	0x08
	.zero		1


	//   ....[20]....
        /*01c0*/ 	.word	0x00000390
        /*01c4*/ 	.word	0x000000ff
        /*01c8*/ 	.word	0x00000050
        /*01cc*/ 	.short	0x0100
        /*01ce*/ 	.byte	0x08
	.zero		1


	//   ....[21]....
        /*01d0*/ 	.word	0x000003a0
        /*01d4*/ 	.word	0x000000ff
        /*01d8*/ 	.word	0x000000a8
        /*01dc*/ 	.short	0x0100
        /*01de*/ 	.byte	0x08
	.zero		1


	//   ....[22]....
        /*01e0*/ 	.word	0x00000660
        /*01e4*/ 	.word	0x000000ff
        /*01e8*/ 	.word	0x000000c0
        /*01ec*/ 	.short	0x0100
        /*01ee*/ 	.byte	0x08
	.zero		1


	//   ....[23]....
        /*01f0*/ 	.word	0x000006e0
        /*01f4*/ 	.word	0x000000ff
        /*01f8*/ 	.word	0x000000c8
        /*01fc*/ 	.short	0x0100
        /*01fe*/ 	.byte	0x08
	.zero		1


	//   ....[24]....
        /*0200*/ 	.word	0x00001560
        /*0204*/ 	.word	0x00000003
        /*0208*/ 	.word	0x00000000
        /*020c*/ 	.short	0x010a
        /*020e*/ 	.byte	0x3f
	.zero		1


	//   ....[25]....
        /*0210*/ 	.word	0x000015c0
        /*0214*/ 	.word	0x00000003
        /*0218*/ 	.word	0x00000000
        /*021c*/ 	.short	0x010a
        /*021e*/ 	.byte	0x3f
	.zero		1


	//   ....[26]....
        /*0220*/ 	.word	0x000018f0
        /*0224*/ 	.word	0x000000ff
        /*0228*/ 	.word	0x00000000
        /*022c*/ 	.short	0x010a
        /*022e*/ 	.byte	0x04
	.zero		1


	//   ....[27]....
        /*0230*/ 	.word	0x00001930
        /*0234*/ 	.word	0x000000ff
        /*0238*/ 	.word	0x00000000
        /*023c*/ 	.short	0x010a
        /*023e*/ 	.byte	0x04
	.zero		1


	//   ....[28]....
        /*0240*/ 	.word	0x00001b70
        /*0244*/ 	.word	0x000000ff
        /*0248*/ 	.word	0x00000000
        /*024c*/ 	.short	0x0101
        /*024e*/ 	.byte	0x04
	.zero		1


	//   ....[29]....
        /*0250*/ 	.word	0x00001d50
        /*0254*/ 	.word	0x000000ff
        /*0258*/ 	.word	0x00000000
        /*025c*/ 	.short	0x0101
        /*025e*/ 	.byte	0x06
	.zero		1


	//   ....[30]....
        /*0260*/ 	.word	0x00007a90
        /*0264*/ 	.word	0x0000000e
        /*0268*/ 	.word	0x00000058
        /*026c*/ 	.short	0x010a
        /*026e*/ 	.byte	0x3f
	.zero		1


	//   ....[31]....
        /*0270*/ 	.word	0x00007e20
        /*0274*/ 	.word	0x00000006
        /*0278*/ 	.word	0x000000c8
        /*027c*/ 	.short	0x0101
        /*027e*/ 	.byte	0x3f
	.zero		1


	//   ....[32]....
        /*0280*/ 	.word	0x00008540
        /*0284*/ 	.word	0x00000007
        /*0288*/ 	.word	0x00000000
        /*028c*/ 	.short	0x010a
        /*028e*/ 	.byte	0x3f
	.zero		1


	//   ....[33]....
        /*0290*/ 	.word	0x000085c0
        /*0294*/ 	.word	0x00000009
        /*0298*/ 	.word	0x00000000
        /*029c*/ 	.short	0x010a
        /*029e*/ 	.byte	0x3f
	.zero		1


	//   ....[34]....
        /*02a0*/ 	.word	0x00008650
        /*02a4*/ 	.word	0x00000006
        /*02a8*/ 	.word	0x00000000
        /*02ac*/ 	.short	0x010a
        /*02ae*/ 	.byte	0x3f
	.zero		1


	//   ....[35]....
        /*02b0*/ 	.word	0x000086e0
        /*02b4*/ 	.word	0x00000009
        /*02b8*/ 	.word	0x00000000
        /*02bc*/ 	.short	0x010a
        /*02be*/ 	.byte	0x3f
	.zero		1


	//   ....[36]....
        /*02c0*/ 	.word	0x00008770
        /*02c4*/ 	.word	0x00000006
        /*02c8*/ 	.word	0x00000000
        /*02cc*/ 	.short	0x010a
        /*02ce*/ 	.byte	0x3f
	.zero		1


	//   ....[37]....
        /*02d0*/ 	.word	0x00008800
        /*02d4*/ 	.word	0x00000009
        /*02d8*/ 	.word	0x00000000
        /*02dc*/ 	.short	0x010a
        /*02de*/ 	.byte	0x3f
	.zero		1


	//   ....[38]....
        /*02e0*/ 	.word	0x00008890
        /*02e4*/ 	.word	0x00000006
        /*02e8*/ 	.word	0x00000000
        /*02ec*/ 	.short	0x010a
        /*02ee*/ 	.byte	0x3f
	.zero		1


	//   ....[39]....
        /*02f0*/ 	.word	0x00008920
        /*02f4*/ 	.word	0x00000009
        /*02f8*/ 	.word	0x00000000
        /*02fc*/ 	.short	0x010a
        /*02fe*/ 	.byte	0x3f
	.zero		1


	//   ....[40]....
        /*0300*/ 	.word	0x000089b0
        /*0304*/ 	.word	0x00000006
        /*0308*/ 	.word	0x00000000
        /*030c*/ 	.short	0x010a
        /*030e*/ 	.byte	0x3f
	.zero		1


	//   ....[41]....
        /*0310*/ 	.word	0x00008a40
        /*0314*/ 	.word	0x00000009
        /*0318*/ 	.word	0x00000000
        /*031c*/ 	.short	0x010a
        /*031e*/ 	.byte	0x3f
	.zero		1


	//   ....[42]....
        /*0320*/ 	.word	0x00008ad0
        /*0324*/ 	.word	0x00000003
        /*0328*/ 	.word	0x00000000
        /*032c*/ 	.short	0x010a
        /*032e*/ 	.byte	0x3f
	.zero		1


	//   ....[43]....
        /*0330*/ 	.word	0x00008b30
        /*0334*/ 	.word	0x00000003
        /*0338*/ 	.word	0x00000000
        /*033c*/ 	.short	0x010a
        /*033e*/ 	.byte	0x3f
	.zero		1


	//   ....[44]....
        /*0340*/ 	.word	0x00008b90
        /*0344*/ 	.word	0x00000004
        /*0348*/ 	.word	0x00000000
        /*034c*/ 	.short	0x010a
        /*034e*/ 	.byte	0x3f
	.zero		1


	//   ....[45]....
        /*0350*/ 	.word	0x00008c60
        /*0354*/ 	.word	0x0000000e
        /*0358*/ 	.word	0x00000058
        /*035c*/ 	.short	0x010a
        /*035e*/ 	.byte	0x3f
	.zero		1


	//   ....[46]....
        /*0360*/ 	.word	0x00008d30
        /*0364*/ 	.word	0x00000007
        /*0368*/ 	.word	0x00000000
        /*036c*/ 	.short	0x010a
        /*036e*/ 	.byte	0x3f
	.zero		1


	//   ....[47]....
        /*0370*/ 	.word	0x00008d80
        /*0374*/ 	.word	0x00000009
        /*0378*/ 	.word	0x00000000
        /*037c*/ 	.short	0x010a
        /*037e*/ 	.byte	0x3f
	.zero		1


	//   ....[48]....
        /*0380*/ 	.word	0x00008dd0
        /*0384*/ 	.word	0x00000006
        /*0388*/ 	.word	0x00000000
        /*038c*/ 	.short	0x010a
        /*038e*/ 	.byte	0x3f
	.zero		1


	//   ....[49]....
        /*0390*/ 	.word	0x00008e20
        /*0394*/ 	.word	0x00000009
        /*0398*/ 	.word	0x00000000
        /*039c*/ 	.short	0x010a
        /*039e*/ 	.byte	0x3f
	.zero		1


	//   ....[50]....
        /*03a0*/ 	.word	0x00008e70
        /*03a4*/ 	.word	0x00000006
        /*03a8*/ 	.word	0x00000000
        /*03ac*/ 	.short	0x010a
        /*03ae*/ 	.byte	0x3f
	.zero		1


	//   ....[51]....
        /*03b0*/ 	.word	0x00008ec0
        /*03b4*/ 	.word	0x00000009
        /*03b8*/ 	.word	0x00000000
        /*03bc*/ 	.short	0x010a
        /*03be*/ 	.byte	0x3f
	.zero		1


	//   ....[52]....
        /*03c0*/ 	.word	0x00008f10
        /*03c4*/ 	.word	0x00000006
        /*03c8*/ 	.word	0x00000000
        /*03cc*/ 	.short	0x010a
        /*03ce*/ 	.byte	0x3f
	.zero		1


	//   ....[53]....
        /*03d0*/ 	.word	0x00008f60
        /*03d4*/ 	.word	0x00000009
        /*03d8*/ 	.word	0x00000000
        /*03dc*/ 	.short	0x010a
        /*03de*/ 	.byte	0x3f
	.zero		1


	//   ....[54]....
        /*03e0*/ 	.word	0x00008fb0
        /*03e4*/ 	.word	0x00000006
        /*03e8*/ 	.word	0x00000000
        /*03ec*/ 	.short	0x010a
        /*03ee*/ 	.byte	0x3f
	.zero		1


	//   ....[55]....
        /*03f0*/ 	.word	0x00009000
        /*03f4*/ 	.word	0x00000009
        /*03f8*/ 	.word	0x00000000
        /*03fc*/ 	.short	0x010a
        /*03fe*/ 	.byte	0x3f
	.zero		1


	//----- nvinfo : EIATTR_NUM_MBARRIERS
	.align		4
.L_35:
        /*0400*/ 	.byte	0x03, 0x38
        /*0402*/ 	.short	0x0018


	//----- nvinfo : EIATTR_EXIT_INSTR_OFFSETS
	.align		4
        /*0404*/ 	.byte	0x04, 0x1c
        /*0406*/ 	.short	(.L_37 - .L_36)


	//   ....[0]....
.L_36:
        /*0408*/ 	.word	0x00000780


	//   ....[1]....
        /*040c*/ 	.word	0x00001050


	//   ....[2]....
        /*0410*/ 	.word	0x00007170


	//   ....[3]....
        /*0414*/ 	.word	0x000077a0


	//   ....[4]....
        /*0418*/ 	.word	0x00008b20


	//----- nvinfo : EIATTR_MAX_THREADS
	.align		4
.L_37:
        /*041c*/ 	.byte	0x04, 0x05
        /*041e*/ 	.short	(.L_39 - .L_38)
.L_38:
        /*0420*/ 	.word	0x00000180
        /*0424*/ 	.word	0x00000001
        /*0428*/ 	.word	0x00000001


	//----- nvinfo : EIATTR_CRS_STACK_SIZE
	.align		4
.L_39:
        /*042c*/ 	.byte	0x04, 0x1e
        /*042e*/ 	.short	(.L_41 - .L_40)
.L_40:
        /*0430*/ 	.word	0x00000000


	//----- nvinfo : EIATTR_CBANK_PARAM_SIZE
	.align		4
.L_41:
        /*0434*/ 	.byte	0x03, 0x19
        /*0436*/ 	.short	0x0470


	//----- nvinfo : EIATTR_PARAM_CBANK
	.align		4
        /*0438*/ 	.byte	0x04, 0x0a
        /*043a*/ 	.short	(.L_43 - .L_42)
	.align		4
.L_42:
        /*043c*/ 	.word	index@(.nv.constant0._ZN7cutlass13device_kernelINS_4gemm6kernel13GemmUniversalIN4cute5tupleIJiiiiEEENS1_10collective13CollectiveMmaINS1_34MainloopSm90TmaGmmaWarpSpecializedILi11ENS5_IJNS4_1CILi1EEESB_SB_EEENS1_35KernelTmaWarpSpecializedCooperativeEEENS5_IJNSA_ILi256EEENSA_ILi64EEENSA_ILi32EEEEEENS_10bfloat16_tENS5_IJlSB_lEEESJ_SK_NS4_8TiledMMAINS4_8MMA_AtomIJNS4_4SM904GMMA27MMA_64x64x16_F32BF16BF16_SSILNSO_5MajorE0ELSQ_0ELNSO_7ScaleInE1ELSR_1EEEEEENS4_6LayoutINS5_IJNSA_ILi2EEESB_SB_EEENS5_IJSB_NSA_ILi0EEESX_EEEEENS5_IJNS4_10UnderscoreES10_S10_EEEEENS4_13SM90_TMA_LOADENS4_14ComposedLayoutINS4_7SwizzleILi2ELi4ELi3EEENS4_18smem_ptr_flag_bitsILi16EEENSU_INS5_IJNSA_ILi8EEESH_EEENS5_IJSH_SB_EEEEEEEvNS4_8identityES13_S1D_vS1E_EENS_8epilogue10collective6detail29Sm90TmaWarpSpecializedAdapterINS1H_15DefaultEpilogueISJ_SK_SK_NS1G_6thread17LinearCombinationISJ_Li1EffLNS1L_9ScaleType4KindE0ELNS_15FloatRoundStyleE2ESJ_EENS1_15EpilogueDefaultEEEEEvvEEEEvNT_6ParamsE)
        /*0440*/ 	.short	0x0210
        /*0442*/ 	.short	0x0470


	//----- nvinfo : EIATTR_SW_WAR
	.align		4
.L_43:
        /*0444*/ 	.byte	0x04, 0x36
        /*0446*/ 	.short	(.L_45 - .L_44)
.L_44:
        /*0448*/ 	.word	0x00000008
.L_45:


//--------------------- .nv.callgraph             --------------------------
	.section	.nv.callgraph,"",@"SHT_CUDA_CALLGRAPH"
	.align	4
	.sectionentsize	8
	.align		4
        /*0000*/ 	.word	0x00000000
	.align		4
        /*0004*/ 	.word	0xffffffff
	.align		4
        /*0008*/ 	.word	index@(_ZN7cutlass13device_kernelINS_4gemm6kernel13GemmUniversalIN4cute5tupleIJiiiiEEENS1_10collective13CollectiveMmaINS1_34MainloopSm90TmaGmmaWarpSpecializedILi11ENS5_IJNS4_1CILi1EEESB_SB_EEENS1_35KernelTmaWarpSpecializedCooperativeEEENS5_IJNSA_ILi256EEENSA_ILi64EEENSA_ILi32EEEEEENS_10bfloat16_tENS5_IJlSB_lEEESJ_SK_NS4_8TiledMMAINS4_8MMA_AtomIJNS4_4SM904GMMA27MMA_64x64x16_F32BF16BF16_SSILNSO_5MajorE0ELSQ_0ELNSO_7ScaleInE1ELSR_1EEEEEENS4_6LayoutINS5_IJNSA_ILi2EEESB_SB_EEENS5_IJSB_NSA_ILi0EEESX_EEEEENS5_IJNS4_10UnderscoreES10_S10_EEEEENS4_13SM90_TMA_LOADENS4_14ComposedLayoutINS4_7SwizzleILi2ELi4ELi3EEENS4_18smem_ptr_flag_bitsILi16EEENSU_INS5_IJNSA_ILi8EEESH_EEENS5_IJSH_SB_EEEEEEEvNS4_8identityES13_S1D_vS1E_EENS_8epilogue10collective6detail29Sm90TmaWarpSpecializedAdapterINS1H_15DefaultEpilogueISJ_SK_SK_NS1G_6thread17LinearCombinationISJ_Li1EffLNS1L_9ScaleType4KindE0ELNS_15FloatRoundStyleE2ESJ_EENS1_15EpilogueDefaultEEEEEvvEEEEvNT_6ParamsE)
	.align		4
        /*000c*/ 	.word	index@(__assertfail)
	.align		4
        /*0010*/ 	.word	0x00000000
	.align		4
        /*0014*/ 	.word	0xfffffffe
	.align		4
        /*0018*/ 	.word	0x00000000
	.align		4
        /*001c*/ 	.word	0xfffffffd
	.align		4
        /*0020*/ 	.word	0x00000000
	.align		4
        /*0024*/ 	.word	0xfffffffc


//--------------------- .nv.constant4             --------------------------
	.section	.nv.constant4,"a",@progbits
	.align	8
	.align		8
.nv.constant4:
        /*0000*/ 	.dword	__assertfail
	.align		8
        /*0008*/ 	.dword	__unnamed_1
	.align		8
        /*0010*/ 	.dword	_ZN40_INTERNAL_3189f7fc_4_k_cu_f184da23_259804cuda3std3__45__cpo5beginE
	.align		8
        /*0018*/ 	.dword	_ZN40_INTERNAL_3189f7fc_4_k_cu_f184da23_259804cuda3std3__45__cpo3endE
	.align		8
        /*0020*/ 	.dword	_ZN40_INTERNAL_3189f7fc_4_k_cu_f184da23_259804cuda3std3__45__cpo6cbeginE
	.align		8
        /*0028*/ 	.dword	_ZN40_INTERNAL_3189f7fc_4_k_cu_f184da23_259804cuda3std3__45__cpo4cendE
	.align		8
        /*0030*/ 	.dword	_ZN40_INTERNAL_3189f7fc_4_k_cu_f184da23_259804cuda3std3__442_GLOBAL__N__3189f7fc_4_k_cu_f184da23_259806ignoreE
	.align		8
        /*0038*/ 	.dword	_ZN40_INTERNAL_3189f7fc_4_k_cu_f184da23_259804cuda3std3__419piecewise_constructE
	.align		8
        /*0040*/ 	.dword	_ZN40_INTERNAL_3189f7fc_4_k_cu_f184da23_259804cuda3std3__48in_placeE
	.align		8
        /*0048*/ 	.dword	_ZN40_INTERNAL_3189f7fc_4_k_cu_f184da23_259804cuda3std6ranges3__45__cpo4swapE
	.align		8
        /*0050*/ 	.dword	_ZN40_INTERNAL_3189f7fc_4_k_cu_f184da23_259804cuda3std6ranges3__45__cpo9iter_moveE
	.align		8
        /*0058*/ 	.dword	_ZN40_INTERNAL_3189f7fc_4_k_cu_f184da23_259804cute7productE
	.align		8
        /*0060*/ 	.dword	_ZN40_INTERNAL_3189f7fc_4_k_cu_f184da23_259804cute1_E
	.align		8
        /*0068*/ 	.dword	$str$22
	.align		8
        /*0070*/ 	.dword	$str$23


//--------------------- .text._ZN7cutlass13device_kernelINS_4gemm6kernel13GemmUniversalIN4cute5tupleIJiiiiEEENS1_10collective13CollectiveMmaINS1_34MainloopSm90TmaGmmaWarpSpecializedILi11ENS5_IJNS4_1CILi1EEESB_SB_EEENS1_35KernelTmaWarpSpecializedCooperativeEEENS5_IJNSA_ILi256EEENSA_ILi64EEENSA_ILi32EEEEEENS_10bfloat16_tENS5_IJlSB_lEEESJ_SK_NS4_8TiledMMAINS4_8MMA_AtomIJNS4_4SM904GMMA27MMA_64x64x16_F32BF16BF16_SSILNSO_5MajorE0ELSQ_0ELNSO_7ScaleInE1ELSR_1EEEEEENS4_6LayoutINS5_IJNSA_ILi2EEESB_SB_EEENS5_IJSB_NSA_ILi0EEESX_EEEEENS5_IJNS4_10UnderscoreES10_S10_EEEEENS4_13SM90_TMA_LOADENS4_14ComposedLayoutINS4_7SwizzleILi2ELi4ELi3EEENS4_18smem_ptr_flag_bitsILi16EEENSU_INS5_IJNSA_ILi8EEESH_EEENS5_IJSH_SB_EEEEEEEvNS4_8identityES13_S1D_vS1E_EENS_8epilogue10collective6detail29Sm90TmaWarpSpecializedAdapterINS1H_15DefaultEpilogueISJ_SK_SK_NS1G_6thread17LinearCombinationISJ_Li1EffLNS1L_9ScaleType4KindE0ELNS_15FloatRoundStyleE2ESJ_EENS1_15EpilogueDefaultEEEEEvvEEEEvNT_6ParamsE --------------------------
	.section	.text._ZN7cutlass13device_kernelINS_4gemm6kernel13GemmUniversalIN4cute5tupleIJiiiiEEENS1_10collective13CollectiveMmaINS1_34MainloopSm90TmaGmmaWarpSpecializedILi11ENS5_IJNS4_1CILi1EEESB_SB_EEENS1_35KernelTmaWarpSpecializedCooperativeEEENS5_IJNSA_ILi256EEENSA_ILi64EEENSA_ILi32EEEEEENS_10bfloat16_tENS5_IJlSB_lEEESJ_SK_NS4_8TiledMMAINS4_8MMA_AtomIJNS4_4SM904GMMA27MMA_64x64x16_F32BF16BF16_SSILNSO_5MajorE0ELSQ_0ELNSO_7ScaleInE1ELSR_1EEEEEENS4_6LayoutINS5_IJNSA_ILi2EEESB_SB_EEENS5_IJSB_NSA_ILi0EEESX_EEEEENS5_IJNS4_10UnderscoreES10_S10_EEEEENS4_13SM90_TMA_LOADENS4_14ComposedLayoutINS4_7SwizzleILi2ELi4ELi3EEENS4_18smem_ptr_flag_bitsILi16EEENSU_INS5_IJNSA_ILi8EEESH_EEENS5_IJSH_SB_EEEEEEEvNS4_8identityES13_S1D_vS1E_EENS_8epilogue10collective6detail29Sm90TmaWarpSpecializedAdapterINS1H_15DefaultEpilogueISJ_SK_SK_NS1G_6thread17LinearCombinationISJ_Li1EffLNS1L_9ScaleType4KindE0ELNS_15FloatRoundStyleE2ESJ_EENS1_15EpilogueDefaultEEEEEvvEEEEvNT_6ParamsE,"ax",@progbits
	.align	128
.text._ZN7cutlass13device_kernelINS_4gemm6kernel13GemmUniversalIN4cute5tupleIJiiiiEEENS1_10collective13CollectiveMmaINS1_34MainloopSm90TmaGmmaWarpSpecializedILi11ENS5_IJNS4_1CILi1EEESB_SB_EEENS1_35KernelTmaWarpSpecializedCooperativeEEENS5_IJNSA_ILi256EEENSA_ILi64EEENSA_ILi32EEEEEENS_10bfloat16_tENS5_IJlSB_lEEESJ_SK_NS4_8TiledMMAINS4_8MMA_AtomIJNS4_4SM904GMMA27MMA_64x64x16_F32BF16BF16_SSILNSO_5MajorE0ELSQ_0ELNSO_7ScaleInE1ELSR_1EEEEEENS4_6LayoutINS5_IJNSA_ILi2EEESB_SB_EEENS5_IJSB_NSA_ILi0EEESX_EEEEENS5_IJNS4_10UnderscoreES10_S10_EEEEENS4_13SM90_TMA_LOADENS4_14ComposedLayoutINS4_7SwizzleILi2ELi4ELi3EEENS4_18smem_ptr_flag_bitsILi16EEENSU_INS5_IJNSA_ILi8EEESH_EEENS5_IJSH_SB_EEEEEEEvNS4_8identityES13_S1D_vS1E_EENS_8epilogue10collective6detail29Sm90TmaWarpSpecializedAdapterINS1H_15DefaultEpilogueISJ_SK_SK_NS1G_6thread17LinearCombinationISJ_Li1EffLNS1L_9ScaleType4KindE0ELNS_15FloatRoundStyleE2ESJ_EENS1_15EpilogueDefaultEEEEEvvEEEEvNT_6ParamsE:
        .type           _ZN7cutlass13device_kernelINS_4gemm6kernel13GemmUniversalIN4cute5tupleIJiiiiEEENS1_10collective13CollectiveMmaINS1_34MainloopSm90TmaGmmaWarpSpecializedILi11ENS5_IJNS4_1CILi1EEESB_SB_EEENS1_35KernelTmaWarpSpecializedCooperativeEEENS5_IJNSA_ILi256EEENSA_ILi64EEENSA_ILi32EEEEEENS_10bfloat16_tENS5_IJlSB_lEEESJ_SK_NS4_8TiledMMAINS4_8MMA_AtomIJNS4_4SM904GMMA27MMA_64x64x16_F32BF16BF16_SSILNSO_5MajorE0ELSQ_0ELNSO_7ScaleInE1ELSR_1EEEEEENS4_6LayoutINS5_IJNSA_ILi2EEESB_SB_EEENS5_IJSB_NSA_ILi0EEESX_EEEEENS5_IJNS4_10UnderscoreES10_S10_EEEEENS4_13SM90_TMA_LOADENS4_14ComposedLayoutINS4_7SwizzleILi2ELi4ELi3EEENS4_18smem_ptr_flag_bitsILi16EEENSU_INS5_IJNSA_ILi8EEESH_EEENS5_IJSH_SB_EEEEEEEvNS4_8identityES13_S1D_vS1E_EENS_8epilogue10collective6detail29Sm90TmaWarpSpecializedAdapterINS1H_15DefaultEpilogueISJ_SK_SK_NS1G_6thread17LinearCombinationISJ_Li1EffLNS1L_9ScaleType4KindE0ELNS_15FloatRoundStyleE2ESJ_EENS1_15EpilogueDefaultEEEEEvvEEEEvNT_6ParamsE,@function
        .size           _ZN7cutlass13device_kernelINS_4gemm6kernel13GemmUniversalIN4cute5tupleIJiiiiEEENS1_10collective13CollectiveMmaINS1_34MainloopSm90TmaGmmaWarpSpecializedILi11ENS5_IJNS4_1CILi1EEESB_SB_EEENS1_35KernelTmaWarpSpecializedCooperativeEEENS5_IJNSA_ILi256EEENSA_ILi64EEENSA_ILi32EEEEEENS_10bfloat16_tENS5_IJlSB_lEEESJ_SK_NS4_8TiledMMAINS4_8MMA_AtomIJNS4_4SM904GMMA27MMA_64x64x16_F32BF16BF16_SSILNSO_5MajorE0ELSQ_0ELNSO_7ScaleInE1ELSR_1EEEEEENS4_6LayoutINS5_IJNSA_ILi2EEESB_SB_EEENS5_IJSB_NSA_ILi0EEESX_EEEEENS5_IJNS4_10UnderscoreES10_S10_EEEEENS4_13SM90_TMA_LOADENS4_14ComposedLayoutINS4_7SwizzleILi2ELi4ELi3EEENS4_18smem_ptr_flag_bitsILi16EEENSU_INS5_IJNSA_ILi8EEESH_EEENS5_IJSH_SB_EEEEEEEvNS4_8identityES13_S1D_vS1E_EENS_8epilogue10collective6detail29Sm90TmaWarpSpecializedAdapterINS1H_15DefaultEpilogueISJ_SK_SK_NS1G_6thread17LinearCombinationISJ_Li1EffLNS1L_9ScaleType4KindE0ELNS_15FloatRoundStyleE2ESJ_EENS1_15EpilogueDefaultEEEEEvvEEEEvNT_6ParamsE,(.L_x_207 - _ZN7cutlass13device_kernelINS_4gemm6kernel13GemmUniversalIN4cute5tupleIJiiiiEEENS1_10collective13CollectiveMmaINS1_34MainloopSm90TmaGmmaWarpSpecializedILi11ENS5_IJNS4_1CILi1EEESB_SB_EEENS1_35KernelTmaWarpSpecializedCooperativeEEENS5_IJNSA_ILi256EEENSA_ILi64EEENSA_ILi32EEEEEENS_10bfloat16_tENS5_IJlSB_lEEESJ_SK_NS4_8TiledMMAINS4_8MMA_AtomIJNS4_4SM904GMMA27MMA_64x64x16_F32BF16BF16_SSILNSO_5MajorE0ELSQ_0ELNSO_7ScaleInE1ELSR_1EEEEEENS4_6LayoutINS5_IJNSA_ILi2EEESB_SB_EEENS5_IJSB_NSA_ILi0EEESX_EEEEENS5_IJNS4_10UnderscoreES10_S10_EEEEENS4_13SM90_TMA_LOADENS4_14ComposedLayoutINS4_7SwizzleILi2ELi4ELi3EEENS4_18smem_ptr_flag_bitsILi16EEENSU_INS5_IJNSA_ILi8EEESH_EEENS5_IJSH_SB_EEEEEEEvNS4_8identityES13_S1D_vS1E_EENS_8epilogue10collective6detail29Sm90TmaWarpSpecializedAdapterINS1H_15DefaultEpilogueISJ_SK_SK_NS1G_6thread17LinearCombinationISJ_Li1EffLNS1L_9ScaleType4KindE0ELNS_15FloatRoundStyleE2ESJ_EENS1_15EpilogueDefaultEEEEEvvEEEEvNT_6ParamsE)
        .other          _ZN7cutlass13device_kernelINS_4gemm6kernel13GemmUniversalIN4cute5tupleIJiiiiEEENS1_10collective13CollectiveMmaINS1_34MainloopSm90TmaGmmaWarpSpecializedILi11ENS5_IJNS4_1CILi1EEESB_SB_EEENS1_35KernelTmaWarpSpecializedCooperativeEEENS5_IJNSA_ILi256EEENSA_ILi64EEENSA_ILi32EEEEEENS_10bfloat16_tENS5_IJlSB_lEEESJ_SK_NS4_8TiledMMAINS4_8MMA_AtomIJNS4_4SM904GMMA27MMA_64x64x16_F32BF16BF16_SSILNSO_5MajorE0ELSQ_0ELNSO_7ScaleInE1ELSR_1EEEEEENS4_6LayoutINS5_IJNSA_ILi2EEESB_SB_EEENS5_IJSB_NSA_ILi0EEESX_EEEEENS5_IJNS4_10UnderscoreES10_S10_EEEEENS4_13SM90_TMA_LOADENS4_14ComposedLayoutINS4_7SwizzleILi2ELi4ELi3EEENS4_18smem_ptr_flag_bitsILi16EEENSU_INS5_IJNSA_ILi8EEESH_EEENS5_IJSH_SB_EEEEEEEvNS4_8identityES13_S1D_vS1E_EENS_8epilogue10collective6detail29Sm90TmaWarpSpecializedAdapterINS1H_15DefaultEpilogueISJ_SK_SK_NS1G_6thread17LinearCombinationISJ_Li1EffLNS1L_9ScaleType4KindE0ELNS_15FloatRoundStyleE2ESJ_EENS1_15EpilogueDefaultEEEEEvvEEEEvNT_6ParamsE,@"STO_CUDA_ENTRY STV_DEFAULT"
_ZN7cutlass13device_kernelINS_4gemm6kernel13GemmUniversalIN4cute5tupleIJiiiiEEENS1_10collective13CollectiveMmaINS1_34MainloopSm90TmaGmmaWarpSpecializedILi11ENS5_IJNS4_1CILi1EEESB_SB_EEENS1_35KernelTmaWarpSpecializedCooperativeEEENS5_IJNSA_ILi256EEENSA_ILi64EEENSA_ILi32EEEEEENS_10bfloat16_tENS5_IJlSB_lEEESJ_SK_NS4_8TiledMMAINS4_8MMA_AtomIJNS4_4SM904GMMA27MMA_64x64x16_F32BF16BF16_SSILNSO_5MajorE0ELSQ_0ELNSO_7ScaleInE1ELSR_1EEEEEENS4_6LayoutINS5_IJNSA_ILi2EEESB_SB_EEENS5_IJSB_NSA_ILi0EEESX_EEEEENS5_IJNS4_10UnderscoreES10_S10_EEEEENS4_13SM90_TMA_LOADENS4_14ComposedLayoutINS4_7SwizzleILi2ELi4ELi3EEENS4_18smem_ptr_flag_bitsILi16EEENSU_INS5_IJNSA_ILi8EEESH_EEENS5_IJSH_SB_EEEEEEEvNS4_8identityES13_S1D_vS1E_EENS_8epilogue10collective6detail29Sm90TmaWarpSpecializedAdapterINS1H_15DefaultEpilogueISJ_SK_SK_NS1G_6thread17LinearCombinationISJ_Li1EffLNS1L_9ScaleType4KindE0ELNS_15FloatRoundStyleE2ESJ_EENS1_15EpilogueDefaultEEEEEvvEEEEvNT_6ParamsE:
[----:B------:R-:W0:Y:S01]  /*0000*/  LDC R1, c[0x0][0x28] ;  /* 0x00000a00ff017b82 */ /* 0x000e220000000800 */
[----:B------:R-:W1:Y:S01]  /*0010*/  S2R R3, SR_TID.X ;  /* 0x0000000000037919 */ /* 0x000e620000002100 */
[----:B------:R-:W-:Y:S01]  /*0020*/  ELECT P0, URZ, PT ;  /* 0x00000000003f782f */ /* 0x000fe20003800000 */
[----:B------:R-:W-:Y:S01]  /*0030*/  BSSY B0, `(.L_x_0) ;  /* 0x000000f000007945 */ /* 0x000fe20003800000 */
[--C-:B-1----:R-:W-:Y:S02]  /*0040*/  SHF.R.U32.HI R0, RZ, 0x5, R3.reuse ;  /* 0x00000005ff007819 */ /* 0x102fe40000011603 */
[----:B------:R-:W-:-:S03]  /*0050*/  SHF.R.U32.HI R14, RZ, 0x7, R3 ;  /* 0x00000007ff0e7819 */ /* 0x000fc60000011603 */
[----:B------:R-:W1:Y:S04]  /*0060*/  SHFL.IDX PT, R4, R0, RZ, 0x1f ;  /* 0x00001fff00047589 */ /* 0x000e6800000e0000 */
[----:B------:R2:W3:Y:S01]  /*0070*/  SHFL.IDX PT, R10, R14, RZ, 0x1f ;  /* 0x00001fff0e0a7589 */ /* 0x0004e200000e0000 */
[----:B-1----:R-:W-:-:S13]  /*0080*/  ISETP.NE.OR P0, PT, R4, RZ, !P0 ;  /* 0x000000ff0400720c */ /* 0x002fda0004705670 */
[----:B0-23--:R-:W-:Y:S05]  /*0090*/  @P0 BRA `(.L_x_1) ;  /* 0x0000000000200947 */ /* 0x00dfea0003800000 */
[----:B------:R-:W-:Y:S02]  /*00a0*/  ULDC.64 UR4, c[0x0][0x198] ;  /* 0x0000660000047ab9 */ /* 0x000fe40000000a00 */
[----:B------:R-:W-:Y:S02]  /*00b0*/  UIADD3 UR6, UP0, UR4, 0xf0, URZ ;  /* 0x000000f004067890 */ /* 0x000fe4000ff1e03f */
[----:B------:R-:W-:Y:S02]  /*00c0*/  UIADD3 UR4, UP1, UR4, 0x1f0, URZ ;  /* 0x000001f004047890 */ /* 0x000fe4000ff3e03f */
[----:B------:R-:W-:Y:S02]  /*00d0*/  UIADD3.X UR7, URZ, UR5, URZ, UP0, !UPT ;  /* 0x000000053f077290 */ /* 0x000fe400087fe43f */
[----:B------:R-:W-:-:S07]  /*00e0*/  UIADD3.X UR5, URZ, UR5, URZ, UP1, !UPT ;  /* 0x000000053f057290 */ /* 0x000fce0008ffe43f */
[----:B------:R0:W-:Y:S02]  /*00f0*/  UTMACCTL.PF [UR6] ;  /* 0x00000000060079b9 */ /* 0x0001e40008040000 */
[----:B------:R0:W-:Y:S02]  /*0100*/  UTMACCTL.PF [UR4] ;  /* 0x00000000040079b9 */ /* 0x0001e40008040000 */
[----:B0-----:R-:W-:Y:S01]  /*0110*/  NOP ;  /* 0x0000000000007918 */ /* 0x001fe20000000000 */
.L_x_1:
[----:B------:R-:W-:Y:S05]  /*0120*/  BSYNC B0 ;  /* 0x0000000000007941 */ /* 0x000fea0003800000 */
.L_x_0:
[----:B------:R-:W0:Y:S02]  /*0130*/  SHFL.IDX PT, R2, R0, RZ, 0x1f ;  /* 0x00001fff00027589 */ /* 0x000e2400000e0000 */
[----:B0-----:R-:W-:-:S13]  /*0140*/  ISETP.NE.AND P0, PT, R2, RZ, PT ;  /* 0x000000ff0200720c */ /* 0x001fda0003f05270 */
[----:B------:R-:W-:Y:S05]  /*0150*/  @P0 BRA `(.L_x_2) ;  /* 0x00000000009c0947 */ /* 0x000fea0003800000 */
[----:B------:R-:W-:Y:S01]  /*0160*/  ELECT P0, URZ, PT ;  /* 0x00000000003f782f */ /* 0x000fe20003800000 */
[----:B------:R-:W-:-:S12]  /*0170*/  BSSY B0, `(.L_x_2) ;  /* 0x0000025000007945 */ /* 0x000fd80003800000 */
[----:B------:R-:W-:Y:S05]  /*0180*/  @!P0 BRA `(.L_x_3) ;  /* 0x00000000008c8947 */ /* 0x000fea0003800000 */
[----:B------:R-:W0:Y:S01]  /*0190*/  S2UR UR8, SR_CgaCtaId ;  /* 0x00000000000879c3 */ /* 0x000e220000008800 */
[----:B------:R-:W-:Y:S01]  /*01a0*/  UMOV UR4, 0x400 ;  /* 0x0000040000047882 */ /* 0x000fe20000000000 */
[----:B------:R-:W-:Y:S01]  /*01b0*/  UMOV UR5, 0x1 ;  /* 0x0000000100057882 */ /* 0x000fe20000000000 */
[----:B------:R-:W-:Y:S02]  /*01c0*/  UMOV UR6, 0x100 ;  /* 0x0000010000067882 */ /* 0x000fe40000000000 */
[----:B------:R-:W-:-:S04]  /*01d0*/  UIADD3 UR6, -UR6, 0x100000, URZ ;  /* 0x0010000006067890 */ /* 0x000fc8000fffe13f */
[----:B------:R-:W-:Y:S02]  /*01e0*/  USHF.L.U32 UR7, UR6, 0xb, URZ ;  /* 0x0000000b06077899 */ /* 0x000fe4000800063f */
[----:B------:R-:W-:Y:S02]  /*01f0*/  USHF.L.U32 UR6, UR6, 0x1, URZ ;  /* 0x0000000106067899 */ /* 0x000fe4000800063f */
[----:B0-----:R-:W-:Y:S02]  /*0200*/  ULEA UR8, UR8, UR4, 0x18 ;  /* 0x0000000408087291 */ /* 0x001fe4000f8ec03f */
[----:B------:R-:W-:-:S04]  /*0210*/  UIADD3 UR4, -UR5, 0x100000, URZ ;  /* 0x0010000005047890 */ /* 0x000fc8000fffe13f */
[----:B------:R-:W-:Y:S02]  /*0220*/  USHF.L.U32 UR5, UR4, 0xb, URZ ;  /* 0x0000000b04057899 */ /* 0x000fe4000800063f */
[----:B------:R-:W-:Y:S01]  /*0230*/  USHF.L.U32 UR4, UR4, 0x1, URZ ;  /* 0x0000000104047899 */ /* 0x000fe2000800063f */
[----:B------:R-:W0:Y:S11]  /*0240*/  FENCE.VIEW.ASYNC.S ;  /* 0x00000000000073c6 */ /* 0x000e360000000000 */
[----:B0-----:R0:W1:Y:S01]  /*0250*/  SYNCS.EXCH.64 URZ, [UR8], UR4 ;  /* 0x00000004083f75b2 */ /* 0x0010620008000100 */
[----:B------:R0:W2:Y:S01]  /*0260*/  SYNCS.EXCH.64 URZ, [UR8+0x58], UR6 ;  /* 0x00005806083f75b2 */ /* 0x0000a20008000100 */
[----:B------:R0:W3:Y:S01]  /*0270*/  SYNCS.EXCH.64 URZ, [UR8+0x8], UR4 ;  /* 0x00000804083f75b2 */ /* 0x0000e20008000100 */
[----:B------:R0:W4:Y:S01]  /*0280*/  SYNCS.EXCH.64 URZ, [UR8+0x60], UR6 ;  /* 0x00006006083f75b2 */ /* 0x0001220008000100 */
[----:B------:R0:W0:Y:S01]  /*0290*/  SYNCS.EXCH.64 URZ, [UR8+0x10], UR4 ;  /* 0x00001004083f75b2 */ /* 0x0000220008000100 */
        /* <DEDUP_REMOVED lines=17> */
[----:B------:R-:W-:Y:S01]  /*03b0*/  NOP ;  /* 0x0000000000007918 */ /* 0x000fe20000000000 */
.L_x_3:
[----:B0-----:R-:W-:Y:S05]  /*03c0*/  BSYNC B0 ;  /* 0x0000000000007941 */ /* 0x001fea0003800000 */
.L_x_2:
[----:B------:R-:W0:Y:S01]  /*03d0*/  SHFL.IDX PT, R0, R0, RZ, 0x1f ;  /* 0x00001fff00007589 */ /* 0x000e2200000e0000 */
[----:B------:R-:W5:Y:S01]  /*03e0*/  LDC R2, c[0x0][0x65c] ;  /* 0x00019700ff027b82 */ /* 0x000f620000000800 */
[----:B------:R-:W-:Y:S02]  /*03f0*/  ELECT P0, URZ, PT ;  /* 0x00000000003f782f */ /* 0x000fe40003800000 */
[----:B------:R-:W-:Y:S01]  /*0400*/  LOP3.LUT R7, R7, 0xfffff7ff, RZ, 0xc0, !PT ;  /* 0xfffff7ff07077812 */ /* 0x000fe200078ec0ff */
[----:B------:R-:W1:Y:S01]  /*0410*/  S2R R5, SR_CTAID.Y ;  /* 0x0000000000057919 */ /* 0x000e620000002600 */
[----:B------:R-:W-:Y:S01]  /*0420*/  UMOV UR4, 0x20 ;  /* 0x0000002000047882 */ /* 0x000fe20000000000 */
[----:B------:R-:W-:Y:S01]  /*0430*/  NOP ;  /* 0x0000000000007918 */ /* 0x000fe20000000000 */
[----:B------:R-:W-:Y:S01]  /*0440*/  ISETP.NE.AND P2, PT, R10, RZ, PT ;  /* 0x000000ff0a00720c */ /* 0x000fe20003f45270 */
[----:B------:R-:W2:Y:S01]  /*0450*/  S2R R6, SR_CTAID.X ;  /* 0x0000000000067919 */ /* 0x000ea20000002500 */
[----:B------:R-:W-:Y:S01]  /*0460*/  NOP ;  /* 0x0000000000007918 */ /* 0x000fe20000000000 */
[----:B0-----:R-:W-:-:S02]  /*0470*/  ISETP.NE.OR P0, PT, R0, RZ, !P0 ;  /* 0x000000ff0000720c */ /* 0x001fc40004705670 */
[----:B-----5:R-:W-:-:S11]  /*0480*/  ISETP.NE.AND P3, PT, R2, 0x1, PT ;  /* 0x000000010200780c */ /* 0x020fd60003f65270 */
[----:B------:R-:W-:Y:S01]  /*0490*/  VOTEU.ALL UP0, P0 ;  /* 0x00000000003f7886 */ /* 0x000fe20000000000 */
[----:B------:R-:W-:Y:S01]  /*04a0*/  VOTEU.ALL UP1, P0 ;  /* 0x00000000003f7886 */ /* 0x000fe20000020000 */
[----:B------:R-:W-:Y:S01]  /*04b0*/  @P3 LOP3.LUT R7, R7, 0x800, RZ, 0xfc, !PT ;  /* 0x0000080007073812 */ /* 0x000fe200078efcff */
[----:B------:R-:W2:Y:S01]  /*04c0*/  @P3 LDC R17, c[0x0][0x10] ;  /* 0x00000400ff113b82 */ /* 0x000ea20000000800 */
[----:B------:R-:W-:Y:S01]  /*04d0*/  SHF.R.S32.HI R7, RZ, 0x1f, R4 ;  /* 0x0000001fff077819 */ /* 0x000fe20000011404 */
[----:B------:R-:W-:Y:S01]  /*04e0*/  @!UP0 UMOV UR6, 0x400 ;  /* 0x0000040000068882 */ /* 0x000fe20000000000 */
[----:B------:R-:W-:-:S04]  /*04f0*/  @!UP0 UIADD3 UR4, -UR4, 0x100000, URZ ;  /* 0x0010000004048890 */ /* 0x000fc8000fffe13f */
[----:B------:R-:W-:Y:S02]  /*0500*/  @!UP0 USHF.L.U32 UR5, UR4, 0xb, URZ ;  /* 0x0000000b04058899 */ /* 0x000fe4000800063f */
[----:B------:R-:W-:Y:S01]  /*0510*/  @!UP0 USHF.L.U32 UR4, UR4, 0x1, URZ ;  /* 0x0000000104048899 */ /* 0x000fe2000800063f */
[----:B-1----:R-:W-:Y:S01]  /*0520*/  @P3 IMAD.MOV.U32 R8, RZ, RZ, R5 ;  /* 0x000000ffff083224 */ /* 0x002fe200078e0005 */
[----:B------:R-:W-:Y:S01]  /*0530*/  LEA.HI R7, R7, R4, RZ, 0x2 ;  /* 0x0000000407077211 */ /* 0x000fe200078f10ff */
[----:B------:R-:W-:Y:S01]  /*0540*/  @P3 IMAD.MOV.U32 R9, RZ, RZ, RZ ;  /* 0x000000ffff093224 */ /* 0x000fe200078e00ff */
[----:B------:R-:W0:Y:S02]  /*0550*/  @!UP0 S2UR UR7, SR_CgaCtaId ;  /* 0x00000000000789c3 */ /* 0x000e240000008800 */
[----:B------:R-:W-:-:S05]  /*0560*/  LOP3.LUT R7, R7, 0xfffffffc, RZ, 0xc0, !PT ;  /* 0xfffffffc07077812 */ /* 0x000fca00078ec0ff */
[----:B------:R-:W-:Y:S01]  /*0570*/  IMAD.IADD R0, R4, 0x1, -R7 ;  /* 0x0000000104007824 */ /* 0x000fe200078e0a07 */
[----:B------:R-:W-:Y:S01]  /*0580*/  LOP3.LUT R4, R3, 0x7f, RZ, 0xc0, !PT ;  /* 0x0000007f03047812 */ /* 0x000fe200078ec0ff */
[----:B------:R-:W1:Y:S01]  /*0590*/  @!P3 LDC R11, c[0x0][0xc] ;  /* 0x00000300ff0bbb82 */ /* 0x000e620000000800 */
[----:B------:R-:W-:Y:S02]  /*05a0*/  IMAD.MOV.U32 R7, RZ, RZ, RZ ;  /* 0x000000ffff077224 */ /* 0x000fe400078e00ff */
[----:B------:R-:W-:Y:S01]  /*05b0*/  ISETP.NE.AND P1, PT, R0, 0x3, PT ;  /* 0x000000030000780c */ /* 0x000fe20003f25270 */
[----:B--2---:R-:W-:Y:S01]  /*05c0*/  @P3 IMAD.WIDE.U32 R16, R6, R17, R8 ;  /* 0x0000001106103225 */ /* 0x004fe200078e0008 */
[----:B0-----:R-:W-:Y:S01]  /*05d0*/  @!UP0 ULEA UR8, UR7, UR6, 0x18 ;  /* 0x0000000607088291 */ /* 0x001fe2000f8ec03f */
[----:B------:R-:W-:Y:S02]  /*05e0*/  VOTEU.ALL UP0, P0 ;  /* 0x00000000003f7886 */ /* 0x000fe40000000000 */
[----:B------:R-:W-:Y:S01]  /*05f0*/  ULDC UR6, c[0x0][0xc] ;  /* 0x0000030000067ab9 */ /* 0x000fe20000000800 */
[----:B------:R-:W-:Y:S01]  /*0600*/  ISETP.EQ.OR P0, PT, R0, RZ, !P1 ;  /* 0x000000ff0000720c */ /* 0x000fe20004f02670 */
[----:B------:R-:W-:-:S03]  /*0610*/  ULDC UR7, c[0x0][0x10] ;  /* 0x0000040000077ab9 */ /* 0x000fc60000000800 */
[C---:B------:R-:W-:Y:S01]  /*0620*/  ISETP.EQ.AND P0, PT, R10.reuse, RZ, P0 ;  /* 0x000000ff0a00720c */ /* 0x040fe20000702270 */
[----:B------:R-:W-:Y:S02]  /*0630*/  VIADD R10, R10, 0xffffffff ;  /* 0xffffffff0a0a7836 */ /* 0x000fe40000000000 */
[----:B-1----:R-:W-:Y:S01]  /*0640*/  @!P3 IMAD.WIDE.U32 R8, R11, R5, R6 ;  /* 0x000000050b08b225 */ /* 0x002fe200078e0006 */
[----:B------:R-:W0:Y:S02]  /*0650*/  FENCE.VIEW.ASYNC.S ;  /* 0x00000000000073c6 */ /* 0x000e240000000000 */
[----:B0-----:R-:W3:Y:S01]  /*0660*/  @!UP0 SYNCS.EXCH.64 URZ, [UR8+0xc0], UR4 ;  /* 0x0000c004083f85b2 */ /* 0x001ee20008000100 */
[----:B------:R-:W-:Y:S01]  /*0670*/  SEL R18, RZ, 0x1, !P0 ;  /* 0x00000001ff127807 */ /* 0x000fe20004000000 */
[----:B------:R-:W-:Y:S01]  /*0680*/  @P3 IMAD.MOV.U32 R11, RZ, RZ, RZ ;  /* 0x000000ffff0b3224 */ /* 0x000fe200078e00ff */
[----:B------:R-:W-:Y:S01]  /*0690*/  ISETP.GE.U32.AND P1, PT, R10, 0x2, PT ;  /* 0x000000020a00780c */ /* 0x000fe20003f26070 */
[----:B------:R-:W-:-:S02]  /*06a0*/  @!P3 IMAD.MOV.U32 R16, RZ, RZ, R8 ;  /* 0x000000ffff10b224 */ /* 0x000fc400078e0008 */
[----:B------:R-:W-:Y:S01]  /*06b0*/  @P3 IMAD.IADD R17, R17, 0x1, R11 ;  /* 0x0000000111113824 */ /* 0x000fe200078e020b */
[----:B------:R-:W-:Y:S01]  /*06c0*/  SEL R18, R18, 0x2, P1 ;  /* 0x0000000212127807 */ /* 0x000fe20000800000 */
[----:B------:R-:W-:Y:S01]  /*06d0*/  @!P3 IMAD.MOV.U32 R17, RZ, RZ, R9 ;  /* 0x000000ffff11b224 */ /* 0x000fe200078e0009 */
[----:B------:R0:W3:Y:S01]  /*06e0*/  @!UP1 SYNCS.EXCH.64 URZ, [UR8+0xc8], UR4 ;  /* 0x0000c804083f95b2 */ /* 0x0000e20008000100 */
[----:B------:R-:W-:Y:S01]  /*06f0*/  NOP ;  /* 0x0000000000007918 */ /* 0x000fe20000000000 */
[----:B0-----:R-:W-:-:S03]  /*0700*/  UIMAD.WIDE.U32 UR4, UR6, UR7, URZ ;  /* 0x00000007060472a5 */ /* 0x001fc6000f8e003f */
[----:B------:R-:W-:Y:S02]  /*0710*/  ULDC UR6, c[0x0][0x14] ;  /* 0x0000050000067ab9 */ /* 0x000fe40000000800 */
[----:B------:R-:W-:Y:S02]  /*0720*/  UIMAD.WIDE.U32 UR36, UR4, UR6, URZ ;  /* 0x00000006042472a5 */ /* 0x000fe4000f8e003f */
[----:B------:R-:W-:-:S04]  /*0730*/  UIMAD UR42, UR5, UR6, URZ ;  /* 0x00000006052a72a4 */ /* 0x000fc8000f8e023f */
[----:B------:R-:W-:Y:S01]  /*0740*/  UIADD3 UR42, UR37, UR42, URZ ;  /* 0x0000002a252a7290 */ /* 0x000fe2000fffe03f */
[----:B---34-:R-:W-:Y:S06]  /*0750*/  BAR.SYNC.DEFER_BLOCKING 0x0 ;  /* 0x0000000000007b1d */ /* 0x018fec0000010000 */
[----:B------:R-:W-:Y:S05]  /*0760*/  @!P2 BRA `(.L_x_4) ;  /* 0x000000680084a947 */ /* 0x000fea0003800000 */
[----:B------:R-:W-:-:S13]  /*0770*/  ISETP.GT.U32.AND P0, PT, R10, 0x1, PT ;  /* 0x000000010a00780c */ /* 0x000fda0003f04070 */
[----:B------:R-:W-:Y:S05]  /*0780*/  @P0 EXIT ;  /* 0x000000000000094d */ /* 0x000fea0003800000 */
[----:B------:R-:W-:Y:S01]  /*0790*/  ULDC.64 UR4, c[0x0][0x650] ;  /* 0x0001940000047ab9 */ /* 0x000fe20000000a00 */
[----:B------:R-:W-:Y:S01]  /*07a0*/  PRMT R0, RZ, 0x7610, R0 ;  /* 0x00007610ff007816 */ /* 0x000fe20000000000 */
[----:B------:R-:W-:Y:S01]  /*07b0*/  IMAD.MOV.U32 R107, RZ, RZ, -0x1 ;  /* 0xffffffffff6b7424 */ /* 0x000fe200078e00ff */
[----:B------:R-:W-:Y:S01]  /*07c0*/  ISETP.GE.U32.AND P0, PT, R16, UR4, PT ;  /* 0x0000000410007c0c */ /* 0x000fe2000bf06070 */
[----:B------:R-:W-:Y:S02]  /*07d0*/  IMAD.MOV.U32 R100, RZ, RZ, -0x1 ;  /* 0xffffffffff647424 */ /* 0x000fe400078e00ff */
[----:B------:R-:W-:Y:S01]  /*07e0*/  IMAD.MOV.U32 R19, RZ, RZ, -0x1 ;  /* 0xffffffffff137424 */ /* 0x000fe200078e00ff */
[----:B------:R-:W-:-:S13]  /*07f0*/  ISETP.GE.U32.AND.EX P0, PT, R17, UR5, PT, P0 ;  /* 0x0000000511007c0c */ /* 0x000fda000bf06100 */
[----:B------:R-:W-:Y:S05]  /*0800*/  @P0 BRA `(.L_x_5) ;  /* 0x0000000400580947 */ /* 0x000fea0003800000 */
[----:B------:R-:W0:Y:S01]  /*0810*/  LDC.64 R20, c[0x0][0x628] ;  /* 0x00018a00ff147b82 */ /* 0x000e220000000a00 */
[----:B------:R-:W-:Y:S02]  /*0820*/  IMAD.MOV.U32 R8, RZ, RZ, R16 ;  /* 0x000000ffff087224 */ /* 0x000fe400078e0010 */
[----:B------:R-:W-:-:S05]  /*0830*/  IMAD.MOV.U32 R9, RZ, RZ, R17 ;  /* 0x000000ffff097224 */ /* 0x000fca00078e0011 */
[----:B------:R-:W1:Y:S08]  /*0840*/  LDC R0, c[0x0][0x630] ;  /* 0x00018c00ff007b82 */ /* 0x000e700000000800 */
[----:B------:R-:W2:Y:S01]  /*0850*/  LDC.64 R22, c[0x0][0x620] ;  /* 0x00018800ff167b82 */ /* 0x000ea20000000a00 */
[----:B0-----:R-:W-:-:S04]  /*0860*/  ISETP.NE.U32.AND P0, PT, R20, RZ, PT ;  /* 0x000000ff1400720c */ /* 0x001fc80003f05070 */
[----:B------:R-:W-:-:S13]  /*0870*/  ISETP.NE.AND.EX P0, PT, R21, RZ, PT, P0 ;  /* 0x000000ff1500720c */ /* 0x000fda0003f05300 */
[----:B-12---:R-:W-:Y:S05]  /*0880*/  @!P0 BRA `(.L_x_6) ;  /* 0x0000000000288947 */ /* 0x006fea0003800000 */
[----:B------:R-:W0:Y:S02]  /*0890*/  LDC R13, c[0x0][0x634] ;  /* 0x00018d00ff0d7b82 */ /* 0x000e240000000800 */
[----:B0-----:R-:W-:-:S05]  /*08a0*/  IADD3 R13, P0, R16, R13, RZ ;  /* 0x0000000d100d7210 */ /* 0x001fca0007f1e0ff */
[----:B------:R-:W-:-:S04]  /*08b0*/  IMAD.X R15, RZ, RZ, R17, P0 ;  /* 0x000000ffff0f7224 */ /* 0x000fc800000e0611 */
[----:B------:R-:W-:-:S04]  /*08c0*/  IMAD.WIDE.U32 R8, R15, R20, RZ ;  /* 0x000000140f087225 */ /* 0x000fc800078e00ff */
[----:B------:R-:W-:-:S04]  /*08d0*/  IMAD.WIDE.U32 R10, P0, R13, R21, R8 ;  /* 0x000000150d0a7225 */ /* 0x000fc80007800008 */
[----:B------:R-:W-:-:S04]  /*08e0*/  IMAD.WIDE.U32 R8, R13, R20, RZ ;  /* 0x000000140d087225 */ /* 0x000fc800078e00ff */
[----:B------:R-:W-:Y:S01]  /*08f0*/  IMAD.X R13, RZ, RZ, RZ, P0 ;  /* 0x000000ffff0d7224 */ /* 0x000fe200000e06ff */
[----:B------:R-:W-:Y:S01]  /*0900*/  IADD3 RZ, P0, R9, R10, RZ ;  /* 0x0000000a09ff7210 */ /* 0x000fe20007f1e0ff */
[----:B------:R-:W-:-:S04]  /*0910*/  IMAD.MOV.U32 R12, RZ, RZ, R11 ;  /* 0x000000ffff0c7224 */ /* 0x000fc800078e000b */
[----:B------:R-:W-:-:S08]  /*0920*/  IMAD.WIDE.U32.X R8, R15, R21, R12, P0 ;  /* 0x000000150f087225 */ /* 0x000fd000000e040c */
.L_x_6:
[-CC-:B------:R-:W-:Y:S01]  /*0930*/  SHF.R.U64 R25, R8, R0.reuse, R9.reuse ;  /* 0x0000000008197219 */ /* 0x180fe20000001209 */
[----:B------:R-:W0:Y:S01]  /*0940*/  LDC R12, c[0x0][0x618] ;  /* 0x00018600ff0c7b82 */ /* 0x000e220000000800 */
[----:B------:R-:W-:Y:S01]  /*0950*/  SHF.R.U32.HI R7, RZ, R0, R9 ;  /* 0x00000000ff077219 */ /* 0x000fe20000011609 */
[----:B------:R-:W-:Y:S01]  /*0960*/  ULDC UR4, c[0x0][0x150] ;  /* 0x0000540000047ab9 */ /* 0x000fe20000000800 */
[----:B------:R-:W-:Y:S02]  /*0970*/  IADD3 R11, P0, RZ, -R25, RZ ;  /* 0x80000019ff0b7210 */ /* 0x000fe40007f1e0ff */
[----:B------:R-:W-:-:S03]  /*0980*/  I2FP.F32.U32 R0, R6 ;  /* 0x0000000600007245 */ /* 0x000fc60000201000 */
[----:B------:R-:W1:Y:S01]  /*0990*/  LDC.64 R30, c[0x0][0x640] ;  /* 0x00019000ff1e7b82 */ /* 0x000e620000000a00 */
[----:B------:R-:W-:Y:S02]  /*09a0*/  IMAD.X R13, RZ, RZ, ~R7, P0 ;  /* 0x000000ffff0d7224 */ /* 0x000fe400000e0e07 */
[----:B------:R-:W-:Y:S01]  /*09b0*/  FMUL R0, R0, UR4 ;  /* 0x0000000400007c20 */ /* 0x000fe20008400000 */
[----:B------:R-:W-:Y:S01]  /*09c0*/  IMAD.WIDE.U32 R8, R11, R22, R16 ;  /* 0x000000160b087225 */ /* 0x000fe200078e0010 */
[----:B------:R-:W-:-:S03]  /*09d0*/  ULDC UR4, c[0x0][0x154] ;  /* 0x0000550000047ab9 */ /* 0x000fc60000000800 */
[----:B------:R-:W-:Y:S01]  /*09e0*/  IMAD R10, R13, R22, RZ ;  /* 0x000000160d0a7224 */ /* 0x000fe200078e02ff */
[----:B------:R-:W2:Y:S01]  /*09f0*/  LDC R7, c[0x0][0x144] ;  /* 0x00005100ff077b82 */ /* 0x000ea20000000800 */
[----:B------:R-:W3:Y:S02]  /*0a00*/  F2I.U32.TRUNC.NTZ R0, R0 ;  /* 0x0000000000007305 */ /* 0x000ee4000020f000 */
[----:B------:R-:W-:-:S04]  /*0a10*/  IMAD R11, R11, R23, R10 ;  /* 0x000000170b0b7224 */ /* 0x000fc800078e020a */
[----:B------:R-:W-:Y:S01]  /*0a20*/  IMAD.IADD R9, R9, 0x1, R11 ;  /* 0x0000000109097824 */ /* 0x000fe200078e020b */
[----:B------:R-:W4:Y:S01]  /*0a30*/  LDC R24, c[0x0][0x608] ;  /* 0x00018200ff187b82 */ /* 0x000f220000000800 */
[----:B------:R-:W-:-:S03]  /*0a40*/  IMAD.MOV.U32 R11, RZ, RZ, -0x1 ;  /* 0xffffffffff0b7424 */ /* 0x000fc600078e00ff */
[-CC-:B0-----:R-:W-:Y:S02]  /*0a50*/  SHF.R.U64 R22, R8, R12.reuse, R9.reuse ;  /* 0x0000000c08167219 */ /* 0x181fe40000001209 */
[----:B------:R-:W-:Y:S02]  /*0a60*/  I2FP.F32.U32 R8, R5 ;  /* 0x0000000500087245 */ /* 0x000fe40000201000 */
[----:B------:R-:W0:Y:S01]  /*0a70*/  LDC R28, c[0x0][0x658] ;  /* 0x00019600ff1c7b82 */ /* 0x000e220000000800 */
[----:B-1----:R-:W-:Y:S01]  /*0a80*/  ISETP.NE.U32.AND P0, PT, R30, RZ, PT ;  /* 0x000000ff1e00720c */ /* 0x002fe20003f05070 */
[----:B---3--:R-:W-:Y:S02]  /*0a90*/  IMAD.MOV R10, RZ, RZ, -R0 ;  /* 0x000000ffff0a7224 */ /* 0x008fe400078e0a00 */
[----:B------:R-:W-:Y:S01]  /*0aa0*/  FMUL R8, R8, UR4 ;  /* 0x0000000408087c20 */ /* 0x000fe20008400000 */
[----:B------:R-:W-:Y:S02]  /*0ab0*/  SHF.R.U32.HI R9, RZ, R12, R9 ;  /* 0x0000000cff097219 */ /* 0x000fe40000011609 */
[----:B------:R-:W-:Y:S01]  /*0ac0*/  ISETP.NE.AND.EX P0, PT, R31, RZ, PT, P0 ;  /* 0x000000ff1f00720c */ /* 0x000fe20003f05300 */
[----:B------:R1:W3:Y:S01]  /*0ad0*/  F2I.U32.TRUNC.NTZ R15, R8 ;  /* 0x00000008000f7305 */ /* 0x0002e2000020f000 */
[----:B------:R-:W1:Y:S01]  /*0ae0*/  LDC R20, c[0x0][0x148] ;  /* 0x00005200ff147b82 */ /* 0x000e620000000800 */
[----:B--2---:R-:W-:-:S07]  /*0af0*/  IMAD R0, R7, R10, R6 ;  /* 0x0000000a07007224 */ /* 0x004fce00078e0206 */
[----:B------:R-:W2:Y:S01]  /*0b00*/  LDC R26, c[0x0][0x600] ;  /* 0x00018000ff1a7b82 */ /* 0x000ea20000000800 */
[-CC-:B----4-:R-:W-:Y:S02]  /*0b10*/  SHF.R.U64 R32, R22, R24.reuse, R9.reuse ;  /* 0x0000001816207219 */ /* 0x190fe40000001209 */
[----:B------:R-:W-:Y:S01]  /*0b20*/  SHF.R.U32.HI R7, RZ, R24, R9 ;  /* 0x00000018ff077219 */ /* 0x000fe20000011609 */
[----:B------:R-:W-:-:S04]  /*0b30*/  IMAD.MOV.U32 R9, RZ, RZ, 0x1 ;  /* 0x00000001ff097424 */ /* 0x000fc800078e00ff */
[----:B------:R-:W4:Y:S01]  /*0b40*/  LDC R21, c[0x0][0x648] ;  /* 0x00019200ff157b82 */ /* 0x000f220000000800 */
[-C--:B0-----:R-:W-:Y:S02]  /*0b50*/  SHF.L.U32 R6, R11, R28.reuse, RZ ;  /* 0x0000001c0b067219 */ /* 0x081fe400000006ff */
[--C-:B------:R-:W-:Y:S02]  /*0b60*/  SHF.R.U64 R24, R32, R28, R7.reuse ;  /* 0x0000001c20187219 */ /* 0x100fe40000001207 */
[----:B------:R-:W-:Y:S02]  /*0b70*/  LOP3.LUT R13, RZ, R6, RZ, 0x33, !PT ;  /* 0x00000006ff0d7212 */ /* 0x000fe400078e33ff */
[-C--:B------:R-:W-:Y:S01]  /*0b80*/  SHF.R.U32.HI R7, RZ, R28.reuse, R7 ;  /* 0x0000001cff077219 */ /* 0x080fe20000011607 */
[----:B------:R-:W0:Y:S01]  /*0b90*/  LDC R23, c[0x0][0x638] ;  /* 0x00018e00ff177b82 */ /* 0x000e220000000800 */
[----:B------:R-:W-:Y:S01]  /*0ba0*/  SHF.L.U32 R12, R9, R28, RZ ;  /* 0x0000001c090c7219 */ /* 0x000fe200000006ff */
[----:B------:R-:W-:-:S06]  /*0bb0*/  IMAD.MOV.U32 R6, RZ, RZ, R24 ;  /* 0x000000ffff067224 */ /* 0x000fcc00078e0018 */
[----:B------:R-:W0:Y:S01]  /*0bc0*/  LDC R107, c[0x0][0x610] ;  /* 0x00018400ff6b7b82 */ /* 0x000e220000000800 */
[----:B-1-3--:R-:W-:Y:S05]  /*0bd0*/  @!P0 BRA `(.L_x_7) ;  /* 0x0000000000288947 */ /* 0x00afea0003800000 */
[----:B------:R-:W1:Y:S02]  /*0be0*/  LDC R11, c[0x0][0x64c] ;  /* 0x00019300ff0b7b82 */ /* 0x000e640000000800 */
[----:B-1----:R-:W-:-:S05]  /*0bf0*/  IADD3 R11, P0, R24, R11, RZ ;  /* 0x0000000b180b7210 */ /* 0x002fca0007f1e0ff */
        /* <DEDUP_REMOVED lines=8> */
.L_x_7:
[----:B----4-:R-:W-:Y:S01]  /*0c80*/  SHF.R.U64 R6, R6, R21, R7 ;  /* 0x0000001506067219 */ /* 0x010fe20000001207 */
[----:B--2---:R-:W-:Y:S01]  /*0c90*/  VIADD R7, R26, 0xffffffff ;  /* 0xffffffff1a077836 */ /* 0x004fe20000000000 */
[----:B------:R-:W-:Y:S01]  /*0ca0*/  LOP3.LUT R13, R32, R13, RZ, 0xc0, !PT ;  /* 0x0000000d200d7212 */ /* 0x000fe200078ec0ff */
[----:B------:R-:W-:Y:S02]  /*0cb0*/  IMAD.MOV R15, RZ, RZ, -R15 ;  /* 0x000000ffff0f7224 */ /* 0x000fe400078e0a0f */
[----:B------:R-:W-:Y:S02]  /*0cc0*/  IMAD.MOV R8, RZ, RZ, -R6 ;  /* 0x000000ffff087224 */ /* 0x000fe400078e0a06 */
[----:B------:R-:W-:Y:S01]  /*0cd0*/  IMAD R13, R12, R6, R13 ;  /* 0x000000060c0d7224 */ /* 0x000fe200078e020d */
[----:B------:R-:W-:Y:S01]  /*0ce0*/  LOP3.LUT R6, R22, R7, RZ, 0xc0, !PT ;  /* 0x0000000716067212 */ /* 0x000fe200078ec0ff */
[----:B------:R-:W-:Y:S02]  /*0cf0*/  @P3 IMAD R0, R20, R15, R5 ;  /* 0x0000000f14003224 */ /* 0x000fe400078e0205 */
[----:B0-----:R-:W-:-:S02]  /*0d00*/  IMAD R5, R8, R23, R24 ;  /* 0x0000001708057224 */ /* 0x001fc400078e0218 */
[----:B------:R-:W-:Y:S02]  /*0d10*/  IMAD R107, R13, R107, R0 ;  /* 0x0000006b0d6b7224 */ /* 0x000fe400078e0200 */
[----:B------:R-:W-:Y:S02]  /*0d20*/  IMAD R6, R5, R26, R6 ;  /* 0x0000001a05067224 */ /* 0x000fe400078e0206 */
[----:B------:R-:W-:Y:S02]  /*0d30*/  IMAD.MOV.U32 R0, RZ, RZ, 0x1 ;  /* 0x00000001ff007424 */ /* 0x000fe400078e00ff */
[----:B------:R-:W-:Y:S01]  /*0d40*/  IMAD.MOV.U32 R19, RZ, RZ, R25 ;  /* 0x000000ffff137224 */ /* 0x000fe200078e0019 */
[----:B------:R-:W-:Y:S02]  /*0d50*/  SEL R100, R6, R107, !P3 ;  /* 0x0000006b06647207 */ /* 0x000fe40005800000 */
[----:B------:R-:W-:-:S07]  /*0d60*/  SEL R107, R107, R6, !P3 ;  /* 0x000000066b6b7207 */ /* 0x000fce0005800000 */
.L_x_5:
[----:B------:R-:W-:-:S08]  /*0d70*/  NOP ;  /* 0x0000000000007918 */ /* 0x000fd00000000000 */
[----:B------:R-:W0:Y:S02]  /*0d80*/  USETMAXREG.TRY_ALLOC.CTAPOOL UP0, 0xe8 ;  /* 0x000000e8000079c8 */ /* 0x000e240008000600 */
[----:B0-----:R-:W-:-:S13]  /*0d90*/  PLOP3.LUT P0, PT, PT, PT, UP0, 0x80, 0x0 ;  /* 0x000000000000781c */ /* 0x001fda0003f0f008 */
[----:B------:R-:W-:Y:S05]  /*0da0*/  @!P0 BRA `(.L_x_5) ;  /* 0xfffffffc00f08947 */ /* 0x000fea000383ffff */
[----:B------:R-:W-:Y:S01]  /*0db0*/  ULDC.64 UR4, c[0x0][0x598] ;  /* 0x0001660000047ab9 */ /* 0x000fe20000000a00 */
[----:B------:R-:W-:Y:S01]  /*0dc0*/  ULDC.64 UR38, c[0x0][0x208] ;  /* 0x0000820000267ab9 */ /* 0x000fe20000000a00 */
[----:B------:R-:W-:-:S04]  /*0dd0*/  ISETP.NE.U32.AND P0, PT, RZ, UR4, PT ;  /* 0x00000004ff007c0c */ /* 0x000fc8000bf05070 */
[----:B------:R-:W-:-:S13]  /*0de0*/  ISETP.NE.AND.EX P0, PT, RZ, UR5, PT, P0 ;  /* 0x00000005ff007c0c */ /* 0x000fda000bf05300 */
[----:B------:R-:W-:Y:S05]  /*0df0*/  @!P0 BRA `(.L_x_8) ;  /* 0x00000000001c8947 */ /* 0x000fea0003800000 */
[----:B------:R-:W0:Y:S02]  /*0e00*/  LDC.64 R6, c[0x0][0x598] ;  /* 0x00016600ff067b82 */ /* 0x000e240000000a00 */
[----:B0-----:R-:W2:Y:S02]  /*0e10*/  LDG.E.64 R6, desc[UR38][R6.64] ;  /* 0x0000002606067981 */ /* 0x001ea4000c1e1b00 */
[----:B--2---:R-:W-:-:S04]  /*0e20*/  ISETP.NE.U32.AND P0, PT, R6, RZ, PT ;  /* 0x000000ff0600720c */ /* 0x004fc80003f05070 */
[----:B------:R-:W-:-:S13]  /*0e30*/  ISETP.NE.AND.EX P0, PT, R7, RZ, PT, P0 ;  /* 0x000000ff0700720c */ /* 0x000fda0003f05300 */
[----:B------:R-:W-:Y:S05]  /*0e40*/  @!P0 BRA `(.L_x_8) ;  /* 0x0000000000088947 */ /* 0x000fea0003800000 */
[----:B------:R0:W5:Y:S01]  /*0e50*/  LD.E R88, desc[UR38][R6.64] ;  /* 0x0000002606587980 */ /* 0x000162000c101900 */
[----:B------:R-:W-:Y:S05]  /*0e60*/  BRA `(.L_x_9) ;  /* 0x0000000000247947 */ /* 0x000fea0003800000 */
.L_x_8:
[----:B------:R-:W-:Y:S02]  /*0e70*/  ULDC.64 UR4, c[0x0][0x588] ;  /* 0x0001620000047ab9 */ /* 0x000fe40000000a00 */
[----:B------:R-:W-:-:S04]  /*0e80*/  ISETP.NE.U32.AND P0, PT, RZ, UR4, PT ;  /* 0x00000004ff007c0c */ /* 0x000fc8000bf05070 */
[----:B------:R-:W-:-:S13]  /*0e90*/  ISETP.NE.AND.EX P0, PT, RZ, UR5, PT, P0 ;  /* 0x00000005ff007c0c */ /* 0x000fda000bf05300 */
[----:B------:R-:W-:Y:S05]  /*0ea0*/  @!P0 BRA `(.L_x_10) ;  /* 0x00000000000c8947 */ /* 0x000fea0003800000 */
[----:B------:R-:W0:Y:S02]  /*0eb0*/  LDC.64 R88, c[0x0][0x588] ;  /* 0x00016200ff587b82 */ /* 0x000e240000000a00 */
[----:B0-----:R1:W5:Y:S01]  /*0ec0*/  LDG.E R88, desc[UR38][R88.64] ;  /* 0x0000002658587981 */ /* 0x001362000c1e1900 */
[----:B------:R-:W-:Y:S05]  /*0ed0*/  BRA `(.L_x_9) ;  /* 0x0000000000087947 */ /* 0x000fea0003800000 */
.L_x_10:
[----:B------:R-:W-:Y:S02]  /*0ee0*/  ULDC UR4, c[0x0][0x580] ;  /* 0x0001600000047ab9 */ /* 0x000fe40000000800 */
[----:B------:R-:W-:-:S07]  /*0ef0*/  IMAD.U32 R88, RZ, RZ, UR4 ;  /* 0x00000004ff587e24 */ /* 0x000fce000f8e00ff */
.L_x_9:
[----:B------:R-:W-:Y:S02]  /*0f00*/  ULDC.64 UR4, c[0x0][0x5a0] ;  /* 0x0001680000047ab9 */ /* 0x000fe40000000a00 */
[----:B------:R-:W-:-:S04]  /*0f10*/  ISETP.NE.U32.AND P0, PT, RZ, UR4, PT ;  /* 0x00000004ff007c0c */ /* 0x000fc8000bf05070 */
[----:B------:R-:W-:-:S13]  /*0f20*/  ISETP.NE.AND.EX P0, PT, RZ, UR5, PT, P0 ;  /* 0x00000005ff007c0c */ /* 0x000fda000bf05300 */
[----:B------:R-:W-:Y:S05]  /*0f30*/  @!P0 BRA `(.L_x_11) ;  /* 0x00000000001c8947 */ /* 0x000fea0003800000 */
[----:B0-----:R-:W0:Y:S02]  /*0f40*/  LDC.64 R6, c[0x0][0x5a0] ;  /* 0x00016800ff067b82 */ /* 0x001e240000000a00 */
[----:B0-----:R-:W2:Y:S02]  /*0f50*/  LDG.E.64 R6, desc[UR38][R6.64] ;  /* 0x0000002606067981 */ /* 0x001ea4000c1e1b00 */
[----:B--2---:R-:W-:-:S04]  /*0f60*/  ISETP.NE.U32.AND P0, PT, R6, RZ, PT ;  /* 0x000000ff0600720c */ /* 0x004fc80003f05070 */
[----:B------:R-:W-:-:S13]  /*0f70*/  ISETP.NE.AND.EX P0, PT, R7, RZ, PT, P0 ;  /* 0x000000ff0700720c */ /* 0x000fda0003f05300 */
[----:B------:R-:W-:Y:S05]  /*0f80*/  @!P0 BRA `(.L_x_11) ;  /* 0x0000000000088947 */ /* 0x000fea0003800000 */
[----:B-1----:R0:W5:Y:S01]  /*0f90*/  LD.E R89, desc[UR38][R6.64] ;  /* 0x0000002606597980 */ /* 0x002162000c101900 */
[----:B------:R-:W-:Y:S05]  /*0fa0*/  BRA `(.L_x_12) ;  /* 0x0000000000247947 */ /* 0x000fea0003800000 */
.L_x_11:
[----:B------:R-:W-:Y:S02]  /*0fb0*/  ULDC.64 UR4, c[0x0][0x590] ;  /* 0x0001640000047ab9 */ /* 0x000fe40000000a00 */
[----:B------:R-:W-:-:S04]  /*0fc0*/  ISETP.NE.U32.AND P0, PT, RZ, UR4, PT ;  /* 0x00000004ff007c0c */ /* 0x000fc8000bf05070 */
[----:B------:R-:W-:-:S13]  /*0fd0*/  ISETP.NE.AND.EX P0, PT, RZ, UR5, PT, P0 ;  /* 0x00000005ff007c0c */ /* 0x000fda000bf05300 */
[----:B------:R-:W-:Y:S05]  /*0fe0*/  @!P0 BRA `(.L_x_13) ;  /* 0x00000000000c8947 */ /* 0x000fea0003800000 */
[----:B0-----:R-:W1:Y:S02]  /*0ff0*/  LDC.64 R6, c[0x0][0x590] ;  /* 0x00016400ff067b82 */ /* 0x001e640000000a00 */
[----:B-1----:R1:W5:Y:S01]  /*1000*/  LDG.E R89, desc[UR38][R6.64] ;  /* 0x0000002606597981 */ /* 0x002362000c1e1900 */
[----:B------:R-:W-:Y:S05]  /*1010*/  BRA `(.L_x_12) ;  /* 0x0000000000087947 */ /* 0x000fea0003800000 */
.L_x_13:
[----:B------:R-:W-:Y:S02]  /*1020*/  ULDC UR4, c[0x0][0x584] ;  /* 0x0001610000047ab9 */ /* 0x000fe40000000800 */
[----:B-1----:R-:W-:-:S07]  /*1030*/  IMAD.U32 R89, RZ, RZ, UR4 ;  /* 0x00000004ff597e24 */ /* 0x002fce000f8e00ff */
.L_x_12:
[----:B------:R-:W-:-:S13]  /*1040*/  LOP3.LUT P0, RZ, R0, 0xff, RZ, 0xc0, !PT ;  /* 0x000000ff00ff7812 */ /* 0x000fda000780c0ff */
[----:B------:R-:W-:Y:S05]  /*1050*/  @!P0 EXIT ;  /* 0x000000000000894d */ /* 0x000fea0003800000 */
[----:B------:R-:W2:Y:S01]  /*1060*/  LDC R91, c[0x0][0x658] ;  /* 0x00019600ff5b7b82 */ /* 0x000ea20000000800 */
[----:B------:R-:W-:Y:S01]  /*1070*/  ULDC.64 UR6, c[0x0][0x288] ;  /* 0x0000a20000067ab9 */ /* 0x000fe20000000a00 */
[----:B------:R-:W-:Y:S01]  /*1080*/  LOP3.LUT R14, R14, 0x1, RZ, 0xc0, !PT ;  /* 0x000000010e0e7812 */ /* 0x000fe200078ec0ff */
[----:B------:R-:W-:Y:S01]  /*1090*/  UIADD3 UR4, UR7, 0x1f, URZ ;  /* 0x0000001f07047890 */ /* 0x000fe2000fffe03f */
[----:B------:R-:W-:Y:S01]  /*10a0*/  SHF.R.U32.HI R0, RZ, 0x2, R3 ;  /* 0x00000002ff007819 */ /* 0x000fe20000011603 */
[----:B------:R-:W-:Y:S01]  /*10b0*/  IMAD.U32 R5, RZ, RZ, UR6 ;  /* 0x00000006ff057e24 */ /* 0x000fe2000f8e00ff */
[----:B------:R-:W-:Y:S01]  /*10c0*/  SHF.R.U32.HI R4, RZ, 0x1, R4 ;  /* 0x00000001ff047819 */ /* 0x000fe20000011604 */
[----:B------:R-:W-:Y:S01]  /*10d0*/  USHF.R.S32.HI UR5, URZ, 0x1f, UR4 ;  /* 0x0000001f3f057899 */ /* 0x000fe20008011404 */
[----:B------:R-:W3:Y:S01]  /*10e0*/  LDC.64 R94, c[0x0][0x5c8] ;  /* 0x00017200ff5e7b82 */ /* 0x000ee20000000a00 */
[----:B------:R-:W-:Y:S01]  /*10f0*/  LOP3.LUT R90, R3, 0x3, RZ, 0xc0, !PT ;  /* 0x00000003035a7812 */ /* 0x000fe200078ec0ff */
[----:B01----:R-:W-:Y:S01]  /*1100*/  IMAD.SHL.U32 R7, R14, 0x40, RZ ;  /* 0x000000400e077824 */ /* 0x003fe200078e00ff */
[----:B------:R-:W-:Y:S01]  /*1110*/  LOP3.LUT R0, R0, 0x7, RZ, 0xc0, !PT ;  /* 0x0000000700007812 */ /* 0x000fe200078ec0ff */
[----:B------:R-:W-:Y:S01]  /*1120*/  ULEA.HI UR5, UR5, UR4, URZ, 0x5 ;  /* 0x0000000405057291 */ /* 0x000fe2000f8f283f */
[----:B------:R-:W-:Y:S01]  /*1130*/  LOP3.LUT R23, R4, 0x30, RZ, 0xc0, !PT ;  /* 0x0000003004177812 */ /* 0x000fe200078ec0ff */
[----:B------:R-:W-:Y:S01]  /*1140*/  IMAD R90, R90, -0x2, R5 ;  /* 0xfffffffe5a5a7824 */ /* 0x000fe200078e0205 */
[--C-:B------:R-:W-:Y:S01]  /*1150*/  LOP3.LUT R22, R7, 0x40, R0.reuse, 0xe2, !PT ;  /* 0x0000004007167812 */ /* 0x100fe200078ee200 */
[----:B------:R-:W-:Y:S01]  /*1160*/  USHF.R.S32.HI UR43, URZ, 0x5, UR5 ;  /* 0x000000053f2b7899 */ /* 0x000fe20008011405 */
[----:B------:R-:W-:Y:S01]  /*1170*/  IADD3 R5, RZ, -R23, -R0 ;  /* 0x80000017ff057210 */ /* 0x000fe20007ffe800 */
[----:B------:R-:W-:Y:S01]  /*1180*/  IMAD.MOV.U32 R0, RZ, RZ, -0x1 ;  /* 0xffffffffff007424 */ /* 0x000fe200078e00ff */
[C---:B------:R-:W-:Y:S01]  /*1190*/  LOP3.LUT R97, R3.reuse, 0x80, RZ, 0xc0, !PT ;  /* 0x0000008003617812 */ /* 0x040fe200078ec0ff */
[----:B------:R-:W-:Y:S01]  /*11a0*/  IMAD.MOV.U32 R4, RZ, RZ, 0x1 ;  /* 0x00000001ff047424 */ /* 0x000fe200078e00ff */
[----:B------:R-:W-:Y:S01]  /*11b0*/  UISETP.LT.AND UP0, UPT, UR43, 0x1, UPT ;  /* 0x000000012b00788c */ /* 0x000fe2000bf01270 */
[----:B------:R-:W-:Y:S01]  /*11c0*/  IMAD R5, R14, -0x40, R5 ;  /* 0xffffffc00e057824 */ /* 0x000fe200078e0205 */
[----:B------:R-:W-:Y:S01]  /*11d0*/  ULDC UR4, c[0x0][0x284] ;  /* 0x0000a10000047ab9 */ /* 0x000fe20000000800 */
[----:B--2---:R-:W-:Y:S01]  /*11e0*/  SHF.L.U32 R0, R0, R91, RZ ;  /* 0x0000005b00007219 */ /* 0x004fe200000006ff */
[----:B------:R-:W-:Y:S01]  /*11f0*/  USEL UR44, UR43, 0x1, UP0 ;  /* 0x000000012b2c7887 */ /* 0x000fe20008000000 */
[----:B------:R-:W-:Y:S01]  /*1200*/  LOP3.LUT R22, R22, R23, RZ, 0xfc, !PT ;  /* 0x0000001716167212 */ /* 0x000fe200078efcff */
[----:B------:R-:W-:Y:S01]  /*1210*/  IMAD.SHL.U32 R96, R3, 0x2, RZ ;  /* 0x0000000203607824 */ /* 0x000fe200078e00ff */
[----:B------:R-:W-:Y:S01]  /*1220*/  SHF.L.U32 R91, R4, R91, RZ ;  /* 0x0000005b045b7219 */ /* 0x000fe200000006ff */
[----:B------:R-:W-:Y:S01]  /*1230*/  VIADD R99, R5, UR4 ;  /* 0x0000000405637c36 */ /* 0x000fe20008000000 */
[----:B------:R-:W-:Y:S01]  /*1240*/  LOP3.LUT R112, R18, 0x1, RZ, 0xfc, !PT ;  /* 0x0000000112707812 */ /* 0x000fe200078efcff */
[----:B------:R-:W-:Y:S01]  /*1250*/  IMAD.MOV.U32 R23, RZ, RZ, RZ ;  /* 0x000000ffff177224 */ /* 0x000fe200078e00ff */
[C-C-:B---3--:R-:W-:Y:S01]  /*1260*/  SHF.L.U64.HI R92, R94.reuse, 0x7, R95.reuse ;  /* 0x000000075e5c7819 */ /* 0x148fe2000001025f */
[----:B------:R-:W-:Y:S01]  /*1270*/  UIADD3 UR44, UR43, -UR44, URZ ;  /* 0x8000002c2b2c7290 */ /* 0x000fe2000fffe03f */
[C---:B------:R-:W-:Y:S01]  /*1280*/  SHF.L.U64.HI R93, R94.reuse, 0x3, R95 ;  /* 0x000000035e5d7819 */ /* 0x040fe2000001025f */
[C---:B------:R-:W-:Y:S01]  /*1290*/  IMAD.SHL.U32 R95, R94.reuse, 0x80, RZ ;  /* 0x000000805e5f7824 */ /* 0x040fe200078e00ff */
[----:B------:R-:W-:Y:S01]  /*12a0*/  SHF.R.U32.HI R97, RZ, 0x7, R97 ;  /* 0x00000007ff617819 */ /* 0x000fe20000011661 */
[----:B------:R-:W-:Y:S01]  /*12b0*/  IMAD.SHL.U32 R94, R94, 0x8, RZ ;  /* 0x000000085e5e7824 */ /* 0x000fe200078e00ff */
[----:B------:R-:W-:Y:S01]  /*12c0*/  LOP3.LUT R98, RZ, R0, RZ, 0x33, !PT ;  /* 0x00000000ff627212 */ /* 0x000fe200078e33ff */
[----:B------:R-:W-:Y:S01]  /*12d0*/  UMOV UR40, URZ ;  /* 0x0000003f00287c82 */ /* 0x000fe20008000000 */
[----:B------:R-:W-:-:S05]  /*12e0*/  UMOV UR41, URZ ;  /* 0x0000003f00297c82 */ /* 0x000fca0008000000 */
.L_x_157:
[----:B0-----:R-:W0:Y:S01]  /*12f0*/  SHFL.IDX PT, R0, R97, RZ, 0x1f ;  /* 0x00001fff61007589 */ /* 0x001e2200000e0000 */
[----:B-1----:R-:W1:Y:S01]  /*1300*/  S2UR UR7, SR_CgaCtaId ;  /* 0x00000000000779c3 */ /* 0x002e620000008800 */
[----:B------:R-:W-:Y:S01]  /*1310*/  UMOV UR6, 0x400 ;  /* 0x0000040000067882 */ /* 0x000fe20000000000 */
[----:B0-----:R-:W-:Y:S01]  /*1320*/  R2UR UR4, R0 ;  /* 0x00000000000472ca */ /* 0x001fe200000e0000 */
[----:B-1----:R-:W-:-:S12]  /*1330*/  ULEA UR46, UR7, UR6, 0x18 ;  /* 0x00000006072e7291 */ /* 0x002fd8000f8ec03f */
[----:B------:R-:W-:-:S04]  /*1340*/  ULEA.HI UR5, UR4, UR4, URZ, 0x1 ;  /* 0x0000000404057291 */ /* 0x000fc8000f8f083f */
[----:B------:R-:W-:-:S04]  /*1350*/  ULOP3.LUT UR5, UR5, 0xffffe, URZ, 0xc0, !UPT ;  /* 0x000ffffe05057892 */ /* 0x000fc8000f8ec03f */
[----:B------:R-:W-:-:S03]  /*1360*/  UIADD3 UR5, UR4, -UR5, URZ ;  /* 0x8000000504057290 */ /* 0x000fc6000fffe03f */
[----:B------:R-:W-:Y:S01]  /*1370*/  ULDC UR4, c[0x0][0x28c] ;  /* 0x0000a30000047ab9 */ /* 0x000fe20000000800 */
[----:B------:R-:W-:Y:S01]  /*1380*/  ULEA UR5, UR5, UR46, 0xc ;  /* 0x0000002e05057291 */ /* 0x000fe2000f8e603f */
[----:B------:R-:W-:-:S03]  /*1390*/  ISETP.LT.AND P0, PT, RZ, UR4, PT ;  /* 0x00000004ff007c0c */ /* 0x000fc6000bf01270 */
[----:B------:R-:W-:-:S04]  /*13a0*/  UIADD3 UR5, UR5, 0x180, URZ ;  /* 0x0000018005057890 */ /* 0x000fc8000fffe03f */
[----:B------:R-:W-:-:S04]  /*13b0*/  USHF.R.U32.HI UR5, URZ, 0x4, UR5 ;  /* 0x000000043f057899 */ /* 0x000fc80008011605 */
[----:B------:R-:W-:-:S04]  /*13c0*/  ULOP3.LUT UR5, UR5, 0x3fff, URZ, 0xc0, !UPT ;  /* 0x00003fff05057892 */ /* 0x000fc8000f8ec03f */
[----:B------:R-:W-:Y:S01]  /*13d0*/  ULOP3.LUT UR45, UR5, 0x10000, URZ, 0xfc, !UPT ;  /* 0x00010000052d7892 */ /* 0x000fe2000f8efc3f */
[----:B--2345:R-:W-:Y:S11]  /*13e0*/  @P0 BRA `(.L_x_14) ;  /* 0x0000000000400947 */ /* 0x03cff60003800000 */
[----:B------:R-:W-:Y:S01]  /*13f0*/  MOV R0, 0x0 ;  /* 0x0000000000007802 */ /* 0x000fe20000000f00 */
[----:B------:R-:W-:Y:S01]  /*1400*/  ULDC.64 UR4, c[0x4][0x68] ;  /* 0x01001a0000047ab9 */ /* 0x000fe20000000a00 */
[----:B------:R-:W-:Y:S01]  /*1410*/  ULDC.64 UR6, c[0x4][0x8] ;  /* 0x0100020000067ab9 */ /* 0x000fe20000000a00 */
[----:B------:R-:W-:Y:S01]  /*1420*/  IMAD.U32 R4, RZ, RZ, UR4 ;  /* 0x00000004ff047e24 */ /* 0x000fe2000f8e00ff */
[----:B------:R0:W1:Y:S01]  /*1430*/  LDC.64 R14, c[0x4][R0] ;  /* 0x01000000000e7b82 */ /* 0x0000620000000a00 */
[----:B------:R-:W-:Y:S01]  /*1440*/  IMAD.U32 R5, RZ, RZ, UR5 ;  /* 0x00000005ff057e24 */ /* 0x000fe2000f8e00ff */
[----:B------:R-:W-:Y:S01]  /*1450*/  ULDC.64 UR4, c[0x4][0x70] ;  /* 0x01001c0000047ab9 */ /* 0x000fe20000000a00 */
[----:B------:R-:W-:Y:S02]  /*1460*/  IMAD.U32 R10, RZ, RZ, UR6 ;  /* 0x00000006ff0a7e24 */ /* 0x000fe4000f8e00ff */
[----:B------:R-:W-:Y:S02]  /*1470*/  IMAD.U32 R6, RZ, RZ, UR4 ;  /* 0x00000004ff067e24 */ /* 0x000fe4000f8e00ff */
[----:B------:R-:W-:-:S02]  /*1480*/  IMAD.U32 R7, RZ, RZ, UR5 ;  /* 0x00000005ff077e24 */ /* 0x000fc4000f8e00ff */
[----:B------:R-:W-:Y:S02]  /*1490*/  IMAD.U32 R11, RZ, RZ, UR7 ;  /* 0x00000007ff0b7e24 */ /* 0x000fe4000f8e00ff */
[----:B------:R-:W-:Y:S02]  /*14a0*/  IMAD.MOV.U32 R8, RZ, RZ, 0x1e1 ;  /* 0x000001e1ff087424 */ /* 0x000fe400078e00ff */
[----:B------:R-:W-:Y:S02]  /*14b0*/  IMAD.MOV.U32 R12, RZ, RZ, 0x1 ;  /* 0x00000001ff0c7424 */ /* 0x000fe400078e00ff */
[----:B0-----:R-:W-:-:S07]  /*14c0*/  IMAD.MOV.U32 R13, RZ, RZ, RZ ;  /* 0x000000ffff0d7224 */ /* 0x001fce00078e00ff */
[----:B------:R-:W-:-:S07]  /*14d0*/  LEPC R20, `(.L_x_14) ;  /* 0x000000001014794e */ /* 0x000fce0000000000 */
[----:B-1---5:R-:W-:Y:S05]  /*14e0*/  CALL.ABS.NOINC R14 ;  /* 0x000000000e007343 */ /* 0x022fea0003c00000 */
.L_x_14:
[----:B------:R-:W-:-:S13]  /*14f0*/  ISETP.NE.AND P0, PT, R112, 0x3, PT ;  /* 0x000000037000780c */ /* 0x000fda0003f05270 */
[----:B------:R-:W-:Y:S05]  /*1500*/  @!P0 BRA `(.L_x_15) ;  /* 0x0000000000048947 */ /* 0x000fea0003800000 */
[----:B------:R-:W-:Y:S01]  /*1510*/  BPT.TRAP 0x1 ;  /* 0x000000040000795c */ /* 0x000fe20000300000 */
.L_x_15:
[----:B------:R-:W-:Y:S02]  /*1520*/  IMAD.U32 R3, RZ, RZ, UR41 ;  /* 0x00000029ff037e24 */ /* 0x000fe4000f8e00ff */
[----:B------:R-:W-:-:S03]  /*1530*/  IMAD.U32 R0, RZ, RZ, UR40 ;  /* 0x00000028ff007e24 */ /* 0x000fc6000f8e00ff */
[----:B------:R-:W-:Y:S02]  /*1540*/  LEA R3, R3, UR46, 0x3 ;  /* 0x0000002e03037c11 */ /* 0x000fe4000f8e18ff */
[----:B------:R-:W-:-:S04]  /*1550*/  SHF.L.U32 R0, R0, 0x1f, RZ ;  /* 0x0000001f00007819 */ /* 0x000fc800000006ff */
[----:B------:R0:W1:Y:S01]  /*1560*/  SYNCS.PHASECHK.TRANS64.TRYWAIT P1, [R3+URZ], R0 ;  /* 0x00000000030075a7 */ /* 0x000062000802017f */
[----:B------:R-:W-:Y:S05]  /*1570*/  @!P0 BRA `(.L_x_16) ;  /* 0x0000000000048947 */ /* 0x000fea0003800000 */
[----:B------:R-:W-:Y:S01]  /*1580*/  BPT.TRAP 0x1 ;  /* 0x000000040000795c */ /* 0x000fe20000300000 */
.L_x_16:
[----:B------:R-:W-:-:S05]  /*1590*/  IMAD.U32 R4, RZ, RZ, UR44 ;  /* 0x0000002cff047e24 */ /* 0x000fca000f8e00ff */
[----:B------:R-:W-:Y:S01]  /*15a0*/  ISETP.GE.AND P2, PT, R4, 0x1, PT ;  /* 0x000000010400780c */ /* 0x000fe20003f46270 */
[----:B-1----:R-:W-:-:S12]  /*15b0*/  @P1 BRA `(.L_x_17) ;  /* 0x0000000000081947 */ /* 0x002fd80003800000 */
[----:B------:R-:W1:Y:S02]  /*15c0*/  SYNCS.PHASECHK.TRANS64.TRYWAIT P1, [R3+URZ], R0 ;  /* 0x00000000030075a7 */ /* 0x000e64000802017f */
[----:B-1----:R-:W-:Y:S05]  /*15d0*/  @!P1 BRA `(.L_x_18) ;  /* 0x0000007400549947 */ /* 0x002fea0003800000 */
.L_x_17:
[----:B------:R-:W-:Y:S05]  /*15e0*/  WARPSYNC.ALL ;  /* 0x0000000000007948 */ /* 0x000fea0003800000 */
[----:B------:R-:W-:Y:S01]  /*15f0*/  UIADD3 UR4, UR46, 0x2c180, URZ ;  /* 0x0002c1802e047890 */ /* 0x000fe2000fffe03f */
[----:B------:R-:W-:Y:S01]  /*1600*/  WARPGROUP.ARRIVE ;  /* 0x00000000000079c5 */ /* 0x000fe20000000000 */
[----:B------:R-:W-:Y:S02]  /*1610*/  ULEA UR10, UR41, UR45, 0xa ;  /* 0x0000002d290a7291 */ /* 0x000fe4000f8e503f */
[----:B------:R-:W-:Y:S01]  /*1620*/  USHF.R.U32.HI UR4, URZ, 0x4, UR4 ;  /* 0x000000043f047899 */ /* 0x000fe20008011604 */
[----:B------:R-:W-:Y:S01]  /*1630*/  UMOV UR5, 0x80000020 ;  /* 0x8000002000057882 */ /* 0x000fe20000000000 */
[----:B------:R-:W-:-:S02]  /*1640*/  UMOV UR7, 0x80000020 ;  /* 0x8000002000077882 */ /* 0x000fc40000000000 */
[----:B------:R-:W-:Y:S02]  /*1650*/  ULOP3.LUT UR4, UR4, 0x3fff, URZ, 0xc0, !UPT ;  /* 0x00003fff04047892 */ /* 0x000fe4000f8ec03f */
[----:B------:R-:W-:Y:S02]  /*1660*/  UIADD3 UR11, UR10, 0x200, URZ ;  /* 0x000002000a0b7890 */ /* 0x000fe4000fffe03f */
[----:B------:R-:W-:-:S03]  /*1670*/  ULOP3.LUT UR8, UR4, 0x10000, URZ, 0xfc, !UPT ;  /* 0x0001000004087892 */ /* 0x000fc6000f8efc3f */
[----:B------:R-:W-:Y:S01]  /*1680*/  UMOV UR4, UR10 ;  /* 0x0000000a00047c82 */ /* 0x000fe20008000000 */
[----:B------:R-:W-:-:S07]  /*1690*/  ULEA UR9, UR41, UR8, 0x8 ;  /* 0x0000000829097291 */ /* 0x000fce000f8e403f */
[----:B------:R-:W-:Y:S02]  /*16a0*/  UMOV UR6, UR9 ;  /* 0x0000000900067c82 */ /* 0x000fe40008000000 */
[----:B------:R-:W-:Y:S01]  /*16b0*/  HGMMA.64x64x16.F32.BF16 R56, gdesc[UR4], RZ, !UPT, gsb0 ;  /* 0x00e00000043879f0 */ /* 0x000fe2000c0018ff */
[----:B------:R-:W-:Y:S01]  /*16c0*/  UMOV UR4, UR11 ;  /* 0x0000000b00047c82 */ /* 0x000fe20008000000 */
[----:B------:R-:W-:Y:S01]  /*16d0*/  UMOV UR5, 0x80000020 ;  /* 0x8000002000057882 */ /* 0x000fe20000000000 */
[----:B------:R-:W-:Y:S02]  /*16e0*/  WARPGROUP.DEPBAR.LE gsb0, 0x0 ;  /* 0x00008000000079c5 */ /* 0x000fe40000010000 */
[----:B------:R-:W-:-:S06]  /*16f0*/  WARPGROUP.ARRIVE ;  /* 0x00000000000079c5 */ /* 0x000fcc0000000000 */
[----:B------:R-:W-:Y:S01]  /*1700*/  HGMMA.64x64x16.F32.BF16 R24, gdesc[UR4], RZ, !UPT, gsb0 ;  /* 0x00e00000041879f0 */ /* 0x000fe2000c0018ff */
[----:B------:R-:W-:Y:S02]  /*1710*/  UIADD3 UR4, UR10, 0x2, URZ ;  /* 0x000000020a047890 */ /* 0x000fe4000fffe03f */
[----:B------:R-:W-:Y:S01]  /*1720*/  UIADD3 UR6, UR9, 0x2, URZ ;  /* 0x0000000209067890 */ /* 0x000fe2000fffe03f */
[----:B------:R-:W-:Y:S01]  /*1730*/  UMOV UR5, 0x80000020 ;  /* 0x8000002000057882 */ /* 0x000fe20000000000 */
[----:B------:R-:W-:Y:S01]  /*1740*/  UMOV UR7, 0x80000020 ;  /* 0x8000002000077882 */ /* 0x000fe20000000000 */
[----:B------:R-:W-:Y:S01]  /*1750*/  UIADD3 UR10, UR10, 0x202, URZ ;  /* 0x000002020a0a7890 */ /* 0x000fe2000fffe03f */
[----:B------:R-:W-:Y:S02]  /*1760*/  WARPGROUP.DEPBAR.LE gsb0, 0x0 ;  /* 0x00008000000079c5 */ /* 0x000fe40000010000 */
[----:B------:R-:W-:-:S06]  /*1770*/  WARPGROUP.ARRIVE ;  /* 0x00000000000079c5 */ /* 0x000fcc0000000000 */
[----:B------:R-:W-:Y:S01]  /*1780*/  HGMMA.64x64x16.F32.BF16 R56, gdesc[UR4], R56, gsb0 ;  /* 0x00e00000043879f0 */ /* 0x000fe20008001838 */
[----:B------:R-:W-:Y:S01]  /*1790*/  UMOV UR4, UR10 ;  /* 0x0000000a00047c82 */ /* 0x000fe20008000000 */
[----:B------:R-:W-:Y:S01]  /*17a0*/  UMOV UR5, 0x80000020 ;  /* 0x8000002000057882 */ /* 0x000fe20000000000 */
[----:B------:R-:W-:Y:S02]  /*17b0*/  WARPGROUP.DEPBAR.LE gsb0, 0x0 ;  /* 0x00008000000079c5 */ /* 0x000fe40000010000 */
[----:B------:R-:W-:-:S06]  /*17c0*/  WARPGROUP.ARRIVE ;  /* 0x00000000000079c5 */ /* 0x000fcc0000000000 */
[----:B------:R-:W-:Y:S03]  /*17d0*/  HGMMA.64x64x16.F32.BF16 R24, gdesc[UR4], R24, gsb0 ;  /* 0x00e00000041879f0 */ /* 0x000fe60008001818 */
[----:B------:R-:W-:Y:S02]  /*17e0*/  WARPGROUP.DEPBAR.LE gsb0, 0x0 ;  /* 0x00008000000079c5 */ /* 0x000fe40000010000 */
[----:B------:R-:W-:Y:S05]  /*17f0*/  @!P2 BRA `(.L_x_19) ;  /* 0x000000040014a947 */ /* 0x000fea0003800000 */
[----:B------:R-:W-:Y:S01]  /*1800*/  UIADD3 UR4, UR41, 0x1, URZ ;  /* 0x0000000129047890 */ /* 0x000fe2000fffe03f */
[----:B01----:R-:W-:Y:S01]  /*1810*/  IMAD.U32 R0, RZ, RZ, UR44 ;  /* 0x0000002cff007e24 */ /* 0x003fe2000f8e00ff */
[----:B------:R-:W-:Y:S02]  /*1820*/  UMOV UR10, UR41 ;  /* 0x00000029000a7c82 */ /* 0x000fe40008000000 */
[----:B------:R-:W-:-:S04]  /*1830*/  UISETP.NE.AND UP0, UPT, UR4, 0xb, UPT ;  /* 0x0000000b0400788c */ /* 0x000fc8000bf05270 */
[----:B------:R-:W-:Y:S02]  /*1840*/  USEL UR5, URZ, 0x1, UP0 ;  /* 0x000000013f057887 */ /* 0x000fe40008000000 */
[----:B------:R-:W-:Y:S02]  /*1850*/  USEL UR9, UR4, URZ, UP0 ;  /* 0x0000003f04097287 */ /* 0x000fe40008000000 */
[----:B------:R-:W-:-:S06]  /*1860*/  ULOP3.LUT UR5, UR40, UR5, URZ, 0x3c, !UPT ;  /* 0x0000000528057292 */ /* 0x000fcc000f8e3c3f */
[----:B------:R-:W-:-:S07]  /*1870*/  IMAD.U32 R5, RZ, RZ, UR5 ;  /* 0x00000005ff057e24 */ /* 0x000fce000f8e00ff */
.L_x_26:
[----:B01----:R-:W-:Y:S05]  /*1880*/  @!P0 BRA `(.L_x_20) ;  /* 0x0000000000048947 */ /* 0x003fea0003800000 */
[----:B------:R-:W-:Y:S01]  /*1890*/  BPT.TRAP 0x1 ;  /* 0x000000040000795c */ /* 0x000fe20000300000 */
.L_x_20:
[----:B------:R-:W0:Y:S01]  /*18a0*/  S2UR UR5, SR_CgaCtaId ;  /* 0x00000000000579c3 */ /* 0x000e220000008800 */
[----:B------:R-:W-:Y:S01]  /*18b0*/  UMOV UR4, 0x400 ;  /* 0x0000040000047882 */ /* 0x000fe20000000000 */
[----:B------:R-:W-:Y:S01]  /*18c0*/  SHF.L.U32 R3, R5, 0x1f, RZ ;  /* 0x0000001f05037819 */ /* 0x000fe200000006ff */
[----:B0-----:R-:W-:-:S04]  /*18d0*/  ULEA UR14, UR5, UR4, 0x18 ;  /* 0x00000004050e7291 */ /* 0x001fc8000f8ec03f */
[----:B------:R-:W-:-:S09]  /*18e0*/  ULEA UR4, UR9, UR14, 0x3 ;  /* 0x0000000e09047291 */ /* 0x000fd2000f8e183f */
[----:B------:R0:W1:Y:S01]  /*18f0*/  SYNCS.PHASECHK.TRANS64.TRYWAIT P1, [UR4], R3 ;  /* 0x00000003ff0075a7 */ /* 0x0000620008020144 */
[----:B------:R-:W-:Y:S05]  /*1900*/  @!P0 BRA `(.L_x_21) ;  /* 0x0000000000048947 */ /* 0x000fea0003800000 */
[----:B------:R-:W-:Y:S01]  /*1910*/  BPT.TRAP 0x1 ;  /* 0x000000040000795c */ /* 0x000fe20000300000 */
.L_x_21:
[----:B-1----:R-:W-:Y:S05]  /*1920*/  @P1 BRA `(.L_x_22) ;  /* 0x0000000000081947 */ /* 0x002fea0003800000 */
[----:B------:R-:W1:Y:S02]  /*1930*/  SYNCS.PHASECHK.TRANS64.TRYWAIT P1, [UR4], R3 ;  /* 0x00000003ff0075a7 */ /* 0x000e640008020144 */
[----:B-1----:R-:W-:Y:S05]  /*1940*/  @!P1 BRA `(.L_x_23) ;  /* 0x00000070008c9947 */ /* 0x002fea0003800000 */
.L_x_22:
[----:B------:R-:W-:Y:S01]  /*1950*/  ULEA UR11, UR9, UR8, 0x8 ;  /* 0x00000008090b7291 */ /* 0x000fe2000f8e403f */
[----:B------:R-:W-:Y:S01]  /*1960*/  WARPGROUP.ARRIVE ;  /* 0x00000000000079c5 */ /* 0x000fe20000000000 */
[----:B------:R-:W-:Y:S01]  /*1970*/  ULEA UR12, UR9, UR45, 0xa ;  /* 0x0000002d090c7291 */ /* 0x000fe2000f8e503f */
[----:B------:R-:W-:Y:S01]  /*1980*/  UMOV UR7, 0x80000020 ;  /* 0x8000002000077882 */ /* 0x000fe20000000000 */
[----:B------:R-:W-:Y:S02]  /*1990*/  UMOV UR5, 0x80000020 ;  /* 0x8000002000057882 */ /* 0x000fe40000000000 */
[----:B------:R-:W-:Y:S01]  /*19a0*/  UIADD3 UR13, UR12, 0x200, URZ ;  /* 0x000002000c0d7890 */ /* 0x000fe2000fffe03f */
[----:B------:R-:W-:Y:S02]  /*19b0*/  UMOV UR6, UR11 ;  /* 0x0000000b00067c82 */ /* 0x000fe40008000000 */
[----:B------:R-:W-:Y:S02]  /*19c0*/  UMOV UR4, UR12 ;  /* 0x0000000c00047c82 */ /* 0x000fe40008000000 */
[----:B------:R-:W-:Y:S01]  /*19d0*/  HGMMA.64x64x16.F32.BF16 R56, gdesc[UR4], R56, gsb0 ;  /* 0x00e00000043879f0 */ /* 0x000fe20008001838 */
[----:B------:R-:W-:Y:S01]  /*19e0*/  UMOV UR5, 0x80000020 ;  /* 0x8000002000057882 */ /* 0x000fe20000000000 */
[----:B------:R-:W-:Y:S01]  /*19f0*/  UMOV UR4, UR13 ;  /* 0x0000000d00047c82 */ /* 0x000fe20008000000 */
[----:B------:R-:W-:-:S02]  /*1a00*/  WARPGROUP.DEPBAR.LE gsb0, 0x0 ;  /* 0x00008000000079c5 */ /* 0x000fc40000010000 */
[----:B------:R-:W-:-:S06]  /*1a10*/  WARPGROUP.ARRIVE ;  /* 0x00000000000079c5 */ /* 0x000fcc0000000000 */
[----:B------:R-:W-:Y:S01]  /*1a20*/  HGMMA.64x64x16.F32.BF16 R24, gdesc[UR4], R24, gsb0 ;  /* 0x00e00000041879f0 */ /* 0x000fe20008001818 */
        /* <DEDUP_REMOVED lines=15> */
[----:B------:R-:W-:Y:S01]  /*1b20*/  BPT.TRAP 0x1 ;  /* 0x000000040000795c */ /* 0x000fe20000300000 */
.L_x_24:
[----:B------:R-:W-:Y:S01]  /*1b30*/  ULEA UR4, UR10, UR14, 0x3 ;  /* 0x0000000e0a047291 */ /* 0x000fe2000f8e183f */
[----:B------:R-:W-:-:S03]  /*1b40*/  ISETP.GT.U32.AND P1, PT, R18, 0x1, PT ;  /* 0x000000011200780c */ /* 0x000fc60003f24070 */
[----:B------:R-:W-:-:S04]  /*1b50*/  UIADD3 UR4, UR4, 0x58, URZ ;  /* 0x0000005804047890 */ /* 0x000fc8000fffe03f */
[----:B------:R-:W-:-:S09]  /*1b60*/  UPRMT UR4, URZ, 0x654, UR4 ;  /* 0x000006543f047896 */ /* 0x000fd20008000004 */
[----:B------:R-:W-:Y:S01]  /*1b70*/  SYNCS.ARRIVE.TRANS64.RED.A1T0 RZ, [UR4], RZ ;  /* 0x000000ffffff79a7 */ /* 0x000fe20008100404 */
[----:B------:R-:W-:Y:S05]  /*1b80*/  @P1 BRA `(.L_x_25) ;  /* 0x0000000000041947 */ /* 0x000fea0003800000 */
[----:B------:R-:W-:Y:S01]  /*1b90*/  BPT.TRAP 0x1 ;  /* 0x000000040000795c */ /* 0x000fe20000300000 */
.L_x_25:
[----:B------:R-:W-:Y:S01]  /*1ba0*/  UIADD3 UR9, UR9, 0x1, URZ ;  /* 0x0000000109097890 */ /* 0x000fe2000fffe03f */
[C---:B------:R-:W-:Y:S01]  /*1bb0*/  ISETP.GT.AND P1, PT, R0.reuse, 0x1, PT ;  /* 0x000000010000780c */ /* 0x040fe20003f24270 */
[----:B------:R-:W-:Y:S01]  /*1bc0*/  UIADD3 UR10, UR10, 0x1, URZ ;  /* 0x000000010a0a7890 */ /* 0x000fe2000fffe03f */
[----:B------:R-:W-:Y:S01]  /*1bd0*/  VIADD R0, R0, 0xffffffff ;  /* 0xffffffff00007836 */ /* 0x000fe20000000000 */
[----:B------:R-:W-:Y:S02]  /*1be0*/  UISETP.NE.AND UP0, UPT, UR9, 0xb, UPT ;  /* 0x0000000b0900788c */ /* 0x000fe4000bf05270 */
[----:B------:R-:W-:Y:S02]  /*1bf0*/  UISETP.NE.AND UP1, UPT, UR10, 0xb, UPT ;  /* 0x0000000b0a00788c */ /* 0x000fe4000bf25270 */
[----:B------:R-:W-:Y:S02]  /*1c00*/  USEL UR4, URZ, 0x1, UP0 ;  /* 0x000000013f047887 */ /* 0x000fe40008000000 */
[----:B------:R-:W-:-:S02]  /*1c10*/  USEL UR9, UR9, URZ, UP0 ;  /* 0x0000003f09097287 */ /* 0x000fc40008000000 */
[----:B------:R-:W-:Y:S02]  /*1c20*/  USEL UR10, UR10, URZ, UP1 ;  /* 0x0000003f0a0a7287 */ /* 0x000fe40008800000 */
[----:B------:R-:W-:Y:S01]  /*1c30*/  LOP3.LUT R5, R5, UR4, RZ, 0x3c, !PT ;  /* 0x0000000405057c12 */ /* 0x000fe2000f8e3cff */
[----:B------:R-:W-:Y:S09]  /*1c40*/  @P1 BRA `(.L_x_26) ;  /* 0xfffffffc000c1947 */ /* 0x000ff2000383ffff */
.L_x_19:
[----:B01----:R-:W0:Y:S02]  /*1c50*/  LDC R0, c[0x0][0x28c] ;  /* 0x0000a300ff007b82 */ /* 0x003e240000000800 */
[----:B0-----:R-:W-:-:S13]  /*1c60*/  ISETP.GE.AND P1, PT, R0, 0x1, PT ;  /* 0x000000010000780c */ /* 0x001fda0003f26270 */
[----:B------:R-:W-:Y:S05]  /*1c70*/  @!P1 BRA `(.L_x_27) ;  /* 0x0000000000409947 */ /* 0x000fea0003800000 */
[----:B------:R-:W-:Y:S05]  /*1c80*/  @!P0 BRA `(.L_x_28) ;  /* 0x0000000000048947 */ /* 0x000fea0003800000 */
[----:B------:R-:W-:Y:S01]  /*1c90*/  BPT.TRAP 0x1 ;  /* 0x000000040000795c */ /* 0x000fe20000300000 */
.L_x_28:
[----:B------:R-:W0:Y:S01]  /*1ca0*/  S2UR UR7, SR_CgaCtaId ;  /* 0x00000000000779c3 */ /* 0x000e220000008800 */
[----:B------:R-:W-:Y:S01]  /*1cb0*/  UIADD3 UR6, UR44, UR41, URZ ;  /* 0x000000292c067290 */ /* 0x000fe2000fffe03f */
[----:B------:R-:W-:-:S03]  /*1cc0*/  ISETP.GT.U32.AND P0, PT, R18, 0x1, PT ;  /* 0x000000011200780c */ /* 0x000fc60003f04070 */
[----:B------:R-:W-:-:S04]  /*1cd0*/  UIMAD.WIDE.U32 UR4, UR6, -0x45d1745d, URZ ;  /* 0xba2e8ba3060478a5 */ /* 0x000fc8000f8e003f */
[----:B------:R-:W-:-:S03]  /*1ce0*/  USHF.R.U32.HI UR4, URZ, 0x3, UR5 ;  /* 0x000000033f047899 */ /* 0x000fc60008011605 */
[----:B------:R-:W-:Y:S01]  /*1cf0*/  UMOV UR5, 0x400 ;  /* 0x0000040000057882 */ /* 0x000fe20000000000 */
[----:B------:R-:W-:Y:S02]  /*1d00*/  UIMAD UR6, UR4, -0xb, UR6 ;  /* 0xfffffff5040678a4 */ /* 0x000fe4000f8e0206 */
[----:B0-----:R-:W-:-:S04]  /*1d10*/  ULEA UR5, UR7, UR5, 0x18 ;  /* 0x0000000507057291 */ /* 0x001fc8000f8ec03f */
[----:B------:R-:W-:-:S04]  /*1d20*/  ULEA UR6, UR6, UR5, 0x3 ;  /* 0x0000000506067291 */ /* 0x000fc8000f8e183f */
[----:B------:R-:W-:-:S04]  /*1d30*/  UIADD3 UR6, UR6, 0x58, URZ ;  /* 0x0000005806067890 */ /* 0x000fc8000fffe03f */
[----:B------:R-:W-:-:S09]  /*1d40*/  UPRMT UR6, URZ, 0x654, UR6 ;  /* 0x000006543f067896 */ /* 0x000fd20008000006 */
[----:B------:R-:W-:Y:S01]  /*1d50*/  SYNCS.ARRIVE.TRANS64.RED.A1T0 RZ, [UR6], RZ ;  /* 0x000000ffffff79a7 */ /* 0x000fe20008100406 */
[----:B------:R-:W-:Y:S05]  /*1d60*/  @P0 BRA `(.L_x_27) ;  /* 0x0000000000040947 */ /* 0x000fea0003800000 */
[----:B------:R-:W-:Y:S01]  /*1d70*/  BPT.TRAP 0x1 ;  /* 0x000000040000795c */ /* 0x000fe20000300000 */
.L_x_27:
[----:B------:R-:W-:Y:S01]  /*1d80*/  IMAD.SHL.U32 R3, R100, 0x40, RZ ;  /* 0x0000004064037824 */ /* 0x000fe200078e00ff */
[----:B------:R-:W-:Y:S01]  /*1d90*/  UIADD3 UR41, UR43, UR41, URZ ;  /* 0x000000292b297290 */ /* 0x000fe2000fffe03f */
[----:B------:R-:W-:Y:S01]  /*1da0*/  SHF.R.S32.HI R21, RZ, 0x1f, R19 ;  /* 0x0000001fff157819 */ /* 0x000fe20000011413 */
[----:B------:R-:W-:Y:S01]  /*1db0*/  ULDC UR7, c[0x0][0x288] ;  /* 0x0000a20000077ab9 */ /* 0x000fe20000000800 */
[----:B------:R-:W-:Y:S01]  /*1dc0*/  IMAD.SHL.U32 R6, R107, 0x100, RZ ;  /* 0x000001006b067824 */ /* 0x000fe200078e00ff */
[C---:B------:R-:W-:Y:S01]  /*1dd0*/  LOP3.LUT R8, R3.reuse, 0x6, R96, 0xf8, !PT ;  /* 0x0000000603087812 */ /* 0x040fe200078ef860 */
[----:B------:R-:W-:Y:S01]  /*1de0*/  UISETP.GT.U32.AND UP0, UPT, UR41, 0xa, UPT ;  /* 0x0000000a2900788c */ /* 0x000fe2000bf04070 */
[----:B------:R-:W-:Y:S01]  /*1df0*/  ISETP.GE.AND P0, PT, R3, UR7, PT ;  /* 0x0000000703007c0c */ /* 0x000fe2000bf06270 */
[----:B------:R-:W-:Y:S01]  /*1e00*/  ULDC.64 UR4, c[0x0][0x5d0] ;  /* 0x0001740000047ab9 */ /* 0x000fe20000000a00 */
[----:B------:R-:W-:Y:S01]  /*1e10*/  SHF.R.S32.HI R9, RZ, 0x1f, R8 ;  /* 0x0000001fff097819 */ /* 0x000fe20000011408 */
[----:B------:R-:W-:Y:S01]  /*1e20*/  ULDC UR10, c[0x0][0x284] ;  /* 0x0000a100000a7ab9 */ /* 0x000fe20000000800 */
[----:B------:R-:W-:Y:S01]  /*1e30*/  IMAD R0, R21, UR4, RZ ;  /* 0x0000000415007c24 */ /* 0x000fe2000f8e02ff */
[----:B------:R-:W-:Y:S01]  /*1e40*/  UISETP.LT.U32.AND UP0, UPT, UR43, 0xb, UP0 ;  /* 0x0000000b2b00788c */ /* 0x000fe20008701070 */
[----:B------:R-:W-:Y:S01]  /*1e50*/  ISETP.GE.OR P0, PT, R6, UR10, P0 ;  /* 0x0000000a06007c0c */ /* 0x000fe20008706670 */
[----:B------:R-:W-:Y:S01]  /*1e60*/  UISETP.GE.U32.AND UP1, UPT, UR43, 0xb, UPT ;  /* 0x0000000b2b00788c */ /* 0x000fe2000bf26070 */
[C---:B------:R-:W-:Y:S01]  /*1e70*/  IMAD R7, R19.reuse, UR5, R0 ;  /* 0x0000000513077c24 */ /* 0x040fe2000f8e0200 */
[----:B------:R-:W-:Y:S01]  /*1e80*/  USEL UR6, URZ, 0x1, !UP0 ;  /* 0x000000013f067887 */ /* 0x000fe2000c000000 */
[----:B------:R-:W-:Y:S01]  /*1e90*/  IMAD.WIDE.U32 R4, R19, UR4, R8 ;  /* 0x0000000413047c25 */ /* 0x000fe2000f8e0008 */
[----:B------:R-:W-:Y:S01]  /*1ea0*/  UIMAD.WIDE.U32 UR4, UR41, -0x45d1745d, URZ ;  /* 0xba2e8ba3290478a5 */ /* 0x000fe2000f8e003f */
[----:B------:R-:W-:-:S02]  /*1eb0*/  ULDC.64 UR8, c[0x0][0x5c8] ;  /* 0x0001720000087ab9 */ /* 0x000fc40000000a00 */
[----:B------:R-:W-:Y:S01]  /*1ec0*/  IMAD.WIDE R106, R107, 0x100, R22 ;  /* 0x000001006b6a7825 */ /* 0x000fe200078e0216 */
[----:B------:R-:W-:Y:S02]  /*1ed0*/  USHF.R.U32.HI UR4, URZ, 0x3, UR5 ;  /* 0x000000033f047899 */ /* 0x000fe40008011605 */
[----:B------:R-:W-:Y:S01]  /*1ee0*/  ULOP3.LUT UR40, UR40, UR6, URZ, 0x3c, !UPT ;  /* 0x0000000628287292 */ /* 0x000fe2000f8e3c3f */
[----:B------:R-:W-:Y:S01]  /*1ef0*/  IMAD R11, R107, UR8, RZ ;  /* 0x000000086b0b7c24 */ /* 0x000fe2000f8e02ff */
[----:B------:R-:W-:Y:S01]  /*1f00*/  UIMAD UR41, UR4, -0xb, UR41 ;  /* 0xfffffff5042978a4 */ /* 0x000fe2000f8e0229 */
[----:B------:R-:W-:Y:S01]  /*1f10*/  IMAD.IADD R5, R5, 0x1, R7 ;  /* 0x0000000105057824 */ /* 0x000fe200078e0207 */
[----:B------:R-:W-:Y:S01]  /*1f20*/  @UP1 ULOP3.LUT UR40, UR40, 0x1, UR4, 0x78, !UPT ;  /* 0x0000000128281892 */ /* 0x000fe2000f8e7804 */
[C---:B------:R-:W-:Y:S02]  /*1f30*/  IMAD R11, R106.reuse, UR9, R11 ;  /* 0x000000096a0b7c24 */ /* 0x040fe4000f8e020b */
[----:B------:R-:W-:-:S04]  /*1f40*/  IMAD.WIDE.U32 R110, R106, UR8, R4 ;  /* 0x000000086a6e7c25 */ /* 0x000fc8000f8e0004 */
[----:B------:R-:W-:Y:S01]  /*1f50*/  IMAD.MOV.U32 R0, RZ, RZ, -0x1 ;  /* 0xffffffffff007424 */ /* 0x000fe200078e00ff */
[----:B------:R-:W-:Y:S06]  /*1f60*/  @P0 BRA `(.L_x_29) ;  /* 0x0000004c00000947 */ /* 0x000fec0003800000 */
[----:B-----5:R-:W-:Y:S01]  /*1f70*/  FSETP.NEU.AND P1, PT, R89, RZ, PT ;  /* 0x000000ff5900720b */ /* 0x020fe20003f2d000 */
[----:B------:R-:W-:Y:S01]  /*1f80*/  IMAD.IADD R4, R90, 0x1, -R3 ;  /* 0x000000015a047824 */ /* 0x000fe200078e0a03 */
[----:B------:R-:W-:Y:S01]  /*1f90*/  BSSY B0, `(.L_x_29) ;  /* 0x00004bd000007945 */ /* 0x000fe20003800000 */
[----:B------:R-:W-:Y:S02]  /*1fa0*/  IMAD.IADD R3, R99, 0x1, -R6 ;  /* 0x0000000163037824 */ /* 0x000fe400078e0a06 */
[----:B------:R-:W-:Y:S01]  /*1fb0*/  IMAD.IADD R103, R111, 0x1, R11 ;  /* 0x000000016f677824 */ /* 0x000fe200078e020b */
[----:B------:R-:W-:-:S04]  /*1fc0*/  ISETP.GT.AND P6, PT, R4, RZ, PT ;  /* 0x000000ff0400720c */ /* 0x000fc80003fc4270 */
[----:B------:R-:W-:-:S03]  /*1fd0*/  ISETP.GT.AND P0, PT, R3, RZ, P6 ;  /* 0x000000ff0300720c */ /* 0x000fc60003704270 */
[----:B------:R-:W-:Y:S10]  /*1fe0*/  @!P1 BRA `(.L_x_30) ;  /* 0x0000003400709947 */ /* 0x000ff40003800000 */
[----:B------:R-:W0:Y:S01]  /*1ff0*/  LDC.64 R14, c[0x0][0x5b8] ;  /* 0x00016e00ff0e7b82 */ /* 0x000e220000000a00 */
[----:B------:R-:W-:-:S07]  /*2000*/  ULDC.64 UR4, c[0x0][0x5c0] ;  /* 0x0001700000047ab9 */ /* 0x000fce0000000a00 */
[----:B------:R-:W1:Y:S08]  /*2010*/  LDC.64 R104, c[0x0][0x5b0] ;  /* 0x00016c00ff687b82 */ /* 0x000e700000000a00 */
[----:B------:R-:W2:Y:S01]  /*2020*/  LDC.64 R12, c[0x0][0x5a8] ;  /* 0x00016a00ff0c7b82 */ /* 0x000ea20000000a00 */
[-C--:B0-----:R-:W-:Y:S02]  /*2030*/  IMAD R6, R21, R14.reuse, RZ ;  /* 0x0000000e15067224 */ /* 0x081fe400078e02ff */
[----:B------:R-:W-:-:S04]  /*2040*/  IMAD.WIDE.U32 R20, R19, R14, R8 ;  /* 0x0000000e13147225 */ /* 0x000fc800078e0008 */
[----:B------:R-:W-:Y:S02]  /*2050*/  IMAD R113, R19, R15, R6 ;  /* 0x0000000f13717224 */ /* 0x000fe400078e0206 */
[-C--:B-1----:R-:W-:Y:S02]  /*2060*/  IMAD R5, R107, R104.reuse, RZ ;  /* 0x000000686b057224 */ /* 0x082fe400078e02ff */
[----:B------:R-:W-:Y:S02]  /*2070*/  IMAD.IADD R101, R21, 0x1, R113 ;  /* 0x0000000115657824 */ /* 0x000fe400078e0271 */
[----:B------:R-:W-:Y:S02]  /*2080*/  IMAD.MOV.U32 R100, RZ, RZ, R20 ;  /* 0x000000ffff647224 */ /* 0x000fe400078e0014 */
[C---:B------:R-:W-:Y:S02]  /*2090*/  IMAD R117, R106.reuse, R105, R5 ;  /* 0x000000696a757224 */ /* 0x040fe400078e0205 */
[----:B------:R-:W-:-:S04]  /*20a0*/  IMAD.WIDE.U32 R6, R106, R104, R100 ;  /* 0x000000686a067225 */ /* 0x000fc800078e0064 */
[----:B------:R-:W-:Y:S01]  /*20b0*/  IMAD.IADD R5, R7, 0x1, R117 ;  /* 0x0000000107057824 */ /* 0x000fe200078e0275 */
[----:B--2---:R-:W-:-:S04]  /*20c0*/  LEA R10, P1, R6, R12, 0x1 ;  /* 0x0000000c060a7211 */ /* 0x004fc800078208ff */
[----:B------:R-:W-:-:S05]  /*20d0*/  LEA.HI.X R11, R6, R13, R5, 0x1, P1 ;  /* 0x0000000d060b7211 */ /* 0x000fca00008f0c05 */
[----:B------:R-:W2:Y:S01]  /*20e0*/  @P0 LDG.E.LTC128B.U16 R5, desc[UR38][R10.64] ;  /* 0x000000260a050981 */ /* 0x000ea2000c1e1520 */
[----:B------:R-:W-:Y:S01]  /*20f0*/  ISETP.GT.AND P4, PT, R4, 0x1, PT ;  /* 0x000000010400780c */ /* 0x000fe20003f84270 */
[----:B------:R-:W-:Y:S01]  /*2100*/  IMAD.WIDE.U32 R6, R106, R104, R8 ;  /* 0x000000686a067225 */ /* 0x000fe200078e0008 */
[----:B------:R-:W-:Y:S01]  /*2110*/  BSSY B1, `(.L_x_31) ;  /* 0x0000013000017945 */ /* 0x000fe20003800000 */
[----:B------:R-:W-:Y:S02]  /*2120*/  SHF.L.U64.HI R111, R104, 0x3, R105 ;  /* 0x00000003686f7819 */ /* 0x000fe40000010269 */
[----:B------:R-:W-:Y:S01]  /*2130*/  IMAD.IADD R7, R117, 0x1, R7 ;  /* 0x0000000175077824 */ /* 0x000fe200078e0207 */
[----:B------:R-:W-:Y:S01]  /*2140*/  P2R R116, PR, RZ, 0x10 ;  /* 0x00000010ff747803 */ /* 0x000fe20000000000 */
[----:B------:R-:W-:-:S04]  /*2150*/  IMAD.WIDE.U32 R108, R19, R14, R6 ;  /* 0x0000000e136c7225 */ /* 0x000fc800078e0006 */
[----:B------:R-:W-:Y:S01]  /*2160*/  IMAD.IADD R7, R113, 0x1, R109 ;  /* 0x0000000171077824 */ /* 0x000fe200078e026d */
[----:B------:R-:W-:-:S04]  /*2170*/  LEA R6, P2, R108, R12, 0x1 ;  /* 0x0000000c6c067211 */ /* 0x000fc800078408ff */
[----:B------:R-:W-:Y:S01]  /*2180*/  LEA.HI.X R7, R108, R13, R7, 0x1, P2 ;  /* 0x0000000d6c077211 */ /* 0x000fe200010f0c07 */
[----:B--2---:R-:W-:-:S04]  /*2190*/  IMAD.U32 R102, R5, 0x10000, RZ ;  /* 0x0001000005667824 */ /* 0x004fc800078e00ff */
[----:B------:R-:W-:Y:S01]  /*21a0*/  FMUL R15, R102, R89 ;  /* 0x00000059660f7220 */ /* 0x000fe20000400000 */
[----:B------:R-:W-:-:S03]  /*21b0*/  LEA R102, P1, R110, UR4, 0x1 ;  /* 0x000000046e667c11 */ /* 0x000fc6000f8208ff */
[----:B------:R-:W-:Y:S01]  /*21c0*/  FFMA R15, R56, R88, R15 ;  /* 0x00000058380f7223 */ /* 0x000fe2000000000f */
[----:B------:R-:W-:Y:S01]  /*21d0*/  LEA.HI.X R103, R110, UR5, R103, 0x1, P1 ;  /* 0x000000056e677c11 */ /* 0x000fe200088f0c67 */
[----:B------:R-:W-:Y:S01]  /*21e0*/  IMAD.SHL.U32 R110, R104, 0x8, RZ ;  /* 0x00000008686e7824 */ /* 0x000fe200078e00ff */
[----:B------:R-:W-:Y:S02]  /*21f0*/  ISETP.GT.AND P1, PT, R3, RZ, P4 ;  /* 0x000000ff0300720c */ /* 0x000fe40002724270 */
[----:B------:R-:W-:-:S05]  /*2200*/  F2FP.BF16.F32.PACK_AB R15, RZ, R15 ;  /* 0x0000000fff0f723e */ /* 0x000fca00000010ff */
[----:B------:R0:W-:Y:S06]  /*2210*/  @P0 STG.E.U16 desc[UR38][R102.64], R15 ;  /* 0x0000000f66000986 */ /* 0x0001ec000c101526 */
[----:B------:R-:W-:Y:S05]  /*2220*/  @!P1 BRA `(.L_x_32) ;  /* 0x0000000000049947 */ /* 0x000fea0003800000 */
[----:B------:R1:W5:Y:S02]  /*2230*/  LDG.E.LTC128B.U16 R5, desc[UR38][R6.64+0x2] ;  /* 0x0000022606057981 */ /* 0x000364000c1e1520 */
.L_x_32:
[----:B------:R-:W-:Y:S05]  /*2240*/  BSYNC B1 ;  /* 0x0000000000017941 */ /* 0x000fea0003800000 */
.L_x_31:
[----:B-----5:R-:W-:Y:S01]  /*2250*/  IMAD.U32 R10, R5, 0x10000, RZ ;  /* 0x00010000050a7824 */ /* 0x020fe200078e00ff */
[----:B------:R-:W-:Y:S01]  /*2260*/  ISETP.GT.AND P0, PT, R3, 0x8, P6 ;  /* 0x000000080300780c */ /* 0x000fe20003704270 */
[----:B------:R-:W-:Y:S01]  /*2270*/  IMAD.WIDE.U32 R114, R106, R104, R110 ;  /* 0x000000686a727225 */ /* 0x000fe200078e006e */
[----:B0-----:R-:W-:-:S03]  /*2280*/  PRMT R15, R5, 0x7610, R15 ;  /* 0x00007610050f7816 */ /* 0x001fc6000000000f */
[----:B------:R-:W-:Y:S01]  /*2290*/  FMUL R10, R10, R89 ;  /* 0x000000590a0a7220 */ /* 0x000fe20000400000 */
[----:B------:R-:W-:Y:S01]  /*22a0*/  IMAD.IADD R117, R117, 0x1, R115 ;  /* 0x0000000175757824 */ /* 0x000fe200078e0273 */
[----:B------:R-:W-:Y:S02]  /*22b0*/  IADD3 R11, P2, R20, R114, RZ ;  /* 0x00000072140b7210 */ /* 0x000fe40007f5e0ff */
[----:B------:R-:W-:-:S03]  /*22c0*/  FFMA R57, R57, R88, R10 ;  /* 0x0000005839397223 */ /* 0x000fc6000000000a */
[----:B------:R-:W-:Y:S01]  /*22d0*/  IMAD.X R56, R117, 0x1, R101, P2 ;  /* 0x0000000175387824 */ /* 0x000fe200010e0665 */
[C---:B------:R-:W-:Y:S02]  /*22e0*/  LEA R10, P2, R11.reuse, R12, 0x1 ;  /* 0x0000000c0b0a7211 */ /* 0x040fe400078408ff */
[----:B------:R-:W-:Y:S02]  /*22f0*/  F2FP.BF16.F32.PACK_AB R57, RZ, R57 ;  /* 0x00000039ff39723e */ /* 0x000fe400000010ff */
[----:B------:R-:W-:Y:S01]  /*2300*/  LEA.HI.X R11, R11, R13, R56, 0x1, P2 ;  /* 0x0000000d0b0b7211 */ /* 0x000fe200010f0c38 */
[----:B------:R-:W-:Y:S01]  /*2310*/  @P1 IMAD.MOV.U32 R56, RZ, RZ, R102 ;  /* 0x000000ffff381224 */ /* 0x000fe200078e0066 */
[----:B------:R-:W-:Y:S01]  /*2320*/  PRMT R109, R57, 0x7610, R109 ;  /* 0x00007610396d7816 */ /* 0x000fe2000000006d */
[----:B------:R-:W-:-:S05]  /*2330*/  @P1 IMAD.MOV.U32 R57, RZ, RZ, R103 ;  /* 0x000000ffff391224 */ /* 0x000fca00078e0067 */
[----:B------:R0:W-:Y:S04]  /*2340*/  @P1 STG.E.U16 desc[UR38][R56.64+0x2], R109 ;  /* 0x0000026d38001986 */ /* 0x0001e8000c101526 */
[----:B------:R-:W2:Y:S01]  /*2350*/  @P0 LDG.E.LTC128B.U16 R15, desc[UR38][R10.64] ;  /* 0x000000260a0f0981 */ /* 0x000ea2000c1e1520 */
[----:B------:R-:W-:Y:S01]  /*2360*/  IADD3 R114, P1, R8, R114, RZ ;  /* 0x0000007208727210 */ /* 0x000fe20007f3e0ff */
[----:B------:R-:W-:Y:S01]  /*2370*/  BSSY B1, `(.L_x_33) ;  /* 0x0000012000017945 */ /* 0x000fe20003800000 */
[----:B------:R-:W-:-:S03]  /*2380*/  SHF.L.U64.HI R119, R94, 0x1, R93 ;  /* 0x000000015e777819 */ /* 0x000fc6000001025d */
[----:B------:R-:W-:Y:S01]  /*2390*/  IMAD.X R115, R9, 0x1, R117, P1 ;  /* 0x0000000109737824 */ /* 0x000fe200008e0675 */
[----:B------:R-:W-:Y:S01]  /*23a0*/  ISETP.GT.AND P1, PT, R3, 0x8, P4 ;  /* 0x000000080300780c */ /* 0x000fe20002724270 */
[----:B------:R-:W-:Y:S02]  /*23b0*/  IMAD.SHL.U32 R117, R94, 0x2, RZ ;  /* 0x000000025e757824 */ /* 0x000fe400078e00ff */
[----:B------:R-:W-:-:S04]  /*23c0*/  IMAD.WIDE.U32 R114, R19, R14, R114 ;  /* 0x0000000e13727225 */ /* 0x000fc800078e0072 */
[----:B0-----:R-:W-:Y:S01]  /*23d0*/  IMAD.IADD R57, R113, 0x1, R115 ;  /* 0x0000000171397824 */ /* 0x001fe200078e0273 */
[----:B------:R-:W-:-:S04]  /*23e0*/  LEA R56, P3, R114, R12, 0x1 ;  /* 0x0000000c72387211 */ /* 0x000fc800078608ff */
[----:B------:R-:W-:Y:S01]  /*23f0*/  LEA.HI.X R57, R114, R13, R57, 0x1, P3 ;  /* 0x0000000d72397211 */ /* 0x000fe200018f0c39 */
[----:B--2---:R-:W-:-:S04]  /*2400*/  IMAD.U32 R108, R15, 0x10000, RZ ;  /* 0x000100000f6c7824 */ /* 0x004fc800078e00ff */
[----:B------:R-:W-:Y:S01]  /*2410*/  FMUL R5, R108, R89 ;  /* 0x000000596c057220 */ /* 0x000fe20000400000 */
[----:B------:R-:W-:-:S03]  /*2420*/  IADD3 R108, P2, R117, R102, RZ ;  /* 0x00000066756c7210 */ /* 0x000fc60007f5e0ff */
[----:B------:R-:W-:Y:S02]  /*2430*/  FFMA R5, R58, R88, R5 ;  /* 0x000000583a057223 */ /* 0x000fe40000000005 */
[----:B------:R-:W-:-:S03]  /*2440*/  IMAD.X R109, R119, 0x1, R103, P2 ;  /* 0x00000001776d7824 */ /* 0x000fc600010e0667 */
[----:B------:R-:W-:-:S05]  /*2450*/  F2FP.BF16.F32.PACK_AB R5, RZ, R5 ;  /* 0x00000005ff05723e */ /* 0x000fca00000010ff */
[----:B------:R0:W-:Y:S01]  /*2460*/  @P0 STG.E.U16 desc[UR38][R108.64], R5 ;  /* 0x000000056c000986 */ /* 0x0001e2000c101526 */
[----:B------:R-:W-:Y:S05]  /*2470*/  @!P1 BRA `(.L_x_34) ;  /* 0x0000000000049947 */ /* 0x000fea0003800000 */
[----:B------:R2:W5:Y:S02]  /*2480*/  LDG.E.LTC128B.U16 R15, desc[UR38][R56.64+0x2] ;  /* 0x00000226380f7981 */ /* 0x000564000c1e1520 */
.L_x_34:
[----:B------:R-:W-:Y:S05]  /*2490*/  BSYNC B1 ;  /* 0x0000000000017941 */ /* 0x000fea0003800000 */
.L_x_33:
[----:B-----5:R-:W-:Y:S01]  /*24a0*/  IMAD.U32 R10, R15, 0x10000, RZ ;  /* 0x000100000f0a7824 */ /* 0x020fe200078e00ff */
[----:B------:R-:W-:Y:S01]  /*24b0*/  ISETP.GT.AND P4, PT, R4, 0x8, PT ;  /* 0x000000080400780c */ /* 0x000fe20003f84270 */
[----:B------:R-:W-:Y:S01]  /*24c0*/  IMAD.MOV.U32 R58, RZ, RZ, R108 ;  /* 0x000000ffff3a7224 */ /* 0x000fe200078e006c */
[----:B------:R-:W-:Y:S01]  /*24d0*/  BSSY B1, `(.L_x_35) ;  /* 0x000000b000017945 */ /* 0x000fe20003800000 */
[----:B------:R-:W-:Y:S01]  /*24e0*/  FMUL R10, R10, R89 ;  /* 0x000000590a0a7220 */ /* 0x000fe20000400000 */
[----:B------:R-:W-:Y:S02]  /*24f0*/  ISETP.GT.AND P0, PT, R3, RZ, P4 ;  /* 0x000000ff0300720c */ /* 0x000fe40002704270 */
[----:B------:R-:W-:Y:S01]  /*2500*/  P2R R115, PR, RZ, 0x10 ;  /* 0x00000010ff737803 */ /* 0x000fe20000000000 */
[----:B------:R-:W-:Y:S01]  /*2510*/  FFMA R10, R59, R88, R10 ;  /* 0x000000583b0a7223 */ /* 0x000fe2000000000a */
[----:B------:R-:W-:Y:S01]  /*2520*/  IMAD.MOV.U32 R59, RZ, RZ, R109 ;  /* 0x000000ffff3b7224 */ /* 0x000fe200078e006d */
[----:B------:R-:W-:-:S03]  /*2530*/  PRMT R114, R15, 0x7610, R114 ;  /* 0x000076100f727816 */ /* 0x000fc60000000072 */
[----:B------:R-:W-:-:S05]  /*2540*/  F2FP.BF16.F32.PACK_AB R10, RZ, R10 ;  /* 0x0000000aff0a723e */ /* 0x000fca00000010ff */
[----:B------:R3:W-:Y:S01]  /*2550*/  @P1 STG.E.U16 desc[UR38][R58.64+0x2], R10 ;  /* 0x0000020a3a001986 */ /* 0x0007e2000c101526 */
[----:B------:R-:W-:Y:S05]  /*2560*/  @!P0 BRA `(.L_x_36) ;  /* 0x0000000000048947 */ /* 0x000fea0003800000 */
[----:B------:R4:W5:Y:S02]  /*2570*/  LDG.E.LTC128B.U16 R114, desc[UR38][R6.64+0x10] ;  /* 0x0000102606727981 */ /* 0x000964000c1e1520 */
.L_x_36:
[----:B------:R-:W-:Y:S05]  /*2580*/  BSYNC B1 ;  /* 0x0000000000017941 */ /* 0x000fea0003800000 */
.L_x_35:
[----:B---3-5:R-:W-:Y:S01]  /*2590*/  IMAD.U32 R10, R114, 0x10000, RZ ;  /* 0x00010000720a7824 */ /* 0x028fe200078e00ff */
[C---:B0-----:R-:W-:Y:S01]  /*25a0*/  SHF.L.U64.HI R5, R95.reuse, 0x1, R92 ;  /* 0x000000015f057819 */ /* 0x041fe2000001025c */
[----:B------:R-:W-:Y:S01]  /*25b0*/  IMAD.SHL.U32 R15, R95, 0x2, RZ ;  /* 0x000000025f0f7824 */ /* 0x000fe200078e00ff */
[----:B------:R-:W-:Y:S01]  /*25c0*/  ISETP.GT.AND P3, PT, R4, 0x9, PT ;  /* 0x000000090400780c */ /* 0x000fe20003f64270 */
[----:B------:R-:W-:Y:S01]  /*25d0*/  FMUL R11, R10, R89 ;  /* 0x000000590a0b7220 */ /* 0x000fe20000400000 */
[----:B------:R-:W-:Y:S02]  /*25e0*/  BSSY B1, `(.L_x_37) ;  /* 0x000000a000017945 */ /* 0x000fe40003800000 */
[----:B------:R-:W-:Y:S01]  /*25f0*/  IADD3 R10, P1, P2, R15, R102, R117 ;  /* 0x000000660f0a7210 */ /* 0x000fe20007a3e075 */
[----:B------:R-:W-:Y:S01]  /*2600*/  FFMA R60, R60, R88, R11 ;  /* 0x000000583c3c7223 */ /* 0x000fe2000000000b */
[----:B------:R-:W-:Y:S02]  /*2610*/  P2R R117, PR, RZ, 0x8 ;  /* 0x00000008ff757803 */ /* 0x000fe40000000000 */
[----:B------:R-:W-:-:S02]  /*2620*/  IADD3.X R11, R5, R103, R119, P1, P2 ;  /* 0x00000067050b7210 */ /* 0x000fc40000fe4477 */
[----:B------:R-:W-:Y:S02]  /*2630*/  F2FP.BF16.F32.PACK_AB R60, RZ, R60 ;  /* 0x0000003cff3c723e */ /* 0x000fe400000010ff */
[----:B------:R-:W-:-:S03]  /*2640*/  ISETP.GT.AND P1, PT, R3, RZ, P3 ;  /* 0x000000ff0300720c */ /* 0x000fc60001f24270 */
[----:B------:R0:W-:Y:S10]  /*2650*/  @P0 STG.E.U16 desc[UR38][R102.64+0x10], R60 ;  /* 0x0000103c66000986 */ /* 0x0001f4000c101526 */
[----:B------:R-:W-:Y:S05]  /*2660*/  @!P1 BRA `(.L_x_38) ;  /* 0x0000000000049947 */ /* 0x000fea0003800000 */
[----:B------:R3:W5:Y:S02]  /*2670*/  LDG.E.LTC128B.U16 R114, desc[UR38][R6.64+0x12] ;  /* 0x0000122606727981 */ /* 0x000764000c1e1520 */
.L_x_38:
[----:B------:R-:W-:Y:S05]  /*2680*/  BSYNC B1 ;  /* 0x0000000000017941 */ /* 0x000fea0003800000 */
.L_x_37:
[----:B0----5:R-:W-:Y:S01]  /*2690*/  IMAD.U32 R60, R114, 0x10000, RZ ;  /* 0x00010000723c7824 */ /* 0x021fe200078e00ff */
[----:B------:R-:W-:Y:S01]  /*26a0*/  ISETP.GT.AND P0, PT, R3, 0x8, P4 ;  /* 0x000000080300780c */ /* 0x000fe20002704270 */
[----:B------:R-:W-:Y:S02]  /*26b0*/  BSSY B1, `(.L_x_39) ;  /* 0x000000a000017945 */ /* 0x000fe40003800000 */
[----:B------:R-:W-:-:S04]  /*26c0*/  FMUL R60, R60, R89 ;  /* 0x000000593c3c7220 */ /* 0x000fc80000400000 */
[----:B------:R-:W-:Y:S01]  /*26d0*/  FFMA R60, R61, R88, R60 ;  /* 0x000000583d3c7223 */ /* 0x000fe2000000003c */
[----:B------:R-:W-:-:S04]  /*26e0*/  @P1 IMAD.MOV.U32 R61, RZ, RZ, R103 ;  /* 0x000000ffff3d1224 */ /* 0x000fc800078e0067 */
[----:B------:R-:W-:-:S04]  /*26f0*/  F2FP.BF16.F32.PACK_AB R60, RZ, R60 ;  /* 0x0000003cff3c723e */ /* 0x000fc800000010ff */
[----:B------:R-:W-:Y:S01]  /*2700*/  PRMT R118, R60, 0x7610, R118 ;  /* 0x000076103c767816 */ /* 0x000fe20000000076 */
[----:B------:R-:W-:-:S05]  /*2710*/  @P1 IMAD.MOV.U32 R60, RZ, RZ, R102 ;  /* 0x000000ffff3c1224 */ /* 0x000fca00078e0066 */
[----:B------:R0:W-:Y:S01]  /*2720*/  @P1 STG.E.U16 desc[UR38][R60.64+0x12], R118 ;  /* 0x000012763c001986 */ /* 0x0001e2000c101526 */
[----:B------:R-:W-:Y:S05]  /*2730*/  @!P0 BRA `(.L_x_40) ;  /* 0x0000000000048947 */ /* 0x000fea0003800000 */
[----:B------:R0:W5:Y:S02]  /*2740*/  LDG.E.LTC128B.U16 R114, desc[UR38][R56.64+0x10] ;  /* 0x0000102638727981 */ /* 0x000164000c1e1520 */
.L_x_40:
[----:B------:R-:W-:Y:S05]  /*2750*/  BSYNC B1 ;  /* 0x0000000000017941 */ /* 0x000fea0003800000 */
.L_x_39:
[----:B0----5:R-:W-:Y:S01]  /*2760*/  IMAD.U32 R60, R114, 0x10000, RZ ;  /* 0x00010000723c7824 */ /* 0x021fe200078e00ff */
[----:B------:R-:W-:Y:S01]  /*2770*/  ISETP.GT.AND P1, PT, R3, 0x8, P3 ;  /* 0x000000080300780c */ /* 0x000fe20001f24270 */
[----:B------:R-:W-:Y:S02]  /*2780*/  BSSY B1, `(.L_x_41) ;  /* 0x0000007000017945 */ /* 0x000fe40003800000 */
[----:B------:R-:W-:-:S04]  /*2790*/  FMUL R61, R60, R89 ;  /* 0x000000593c3d7220 */ /* 0x000fc80000400000 */
[----:B------:R-:W-:-:S05]  /*27a0*/  FFMA R61, R62, R88, R61 ;  /* 0x000000583e3d7223 */ /* 0x000fca000000003d */
[----:B------:R-:W-:-:S05]  /*27b0*/  F2FP.BF16.F32.PACK_AB R61, RZ, R61 ;  /* 0x0000003dff3d723e */ /* 0x000fca00000010ff */
[----:B------:R0:W-:Y:S01]  /*27c0*/  @P0 STG.E.U16 desc[UR38][R58.64+0x10], R61 ;  /* 0x0000103d3a000986 */ /* 0x0001e2000c101526 */
[----:B------:R-:W-:Y:S05]  /*27d0*/  @!P1 BRA `(.L_x_42) ;  /* 0x0000000000049947 */ /* 0x000fea0003800000 */
[----:B------:R0:W5:Y:S02]  /*27e0*/  LDG.E.LTC128B.U16 R114, desc[UR38][R56.64+0x12] ;  /* 0x0000122638727981 */ /* 0x000164000c1e1520 */
.L_x_42:
[----:B------:R-:W-:Y:S05]  /*27f0*/  BSYNC B1 ;  /* 0x0000000000017941 */ /* 0x000fea0003800000 */
.L_x_41:
[----:B-----5:R-:W-:Y:S01]  /*2800*/  IMAD.U32 R60, R114, 0x10000, RZ ;  /* 0x00010000723c7824 */ /* 0x020fe200078e00ff */
[----:B------:R-:W-:Y:S01]  /*2810*/  IADD3 R121, P0, R106, 0x80, RZ ;  /* 0x000000806a797810 */ /* 0x000fe20007f1e0ff */
[----:B------:R-:W-:Y:S01]  /*2820*/  BSSY B1, `(.L_x_43) ;  /* 0x000000b000017945 */ /* 0x000fe20003800000 */
[----:B------:R-:W-:Y:S01]  /*2830*/  ISETP.GT.AND P2, PT, R4, 0x10, PT ;  /* 0x000000100400780c */ /* 0x000fe20003f44270 */
[----:B------:R-:W-:Y:S02]  /*2840*/  FMUL R60, R60, R89 ;  /* 0x000000593c3c7220 */ /* 0x000fe40000400000 */
[----:B------:R-:W-:Y:S01]  /*2850*/  IMAD.X R107, RZ, RZ, R107, P0 ;  /* 0x000000ffff6b7224 */ /* 0x000fe200000e066b */
[----:B------:R-:W-:Y:S01]  /*2860*/  ISETP.GT.AND P0, PT, R3, RZ, P2 ;  /* 0x000000ff0300720c */ /* 0x000fe20001704270 */
[----:B------:R-:W-:Y:S01]  /*2870*/  FFMA R60, R63, R88, R60 ;  /* 0x000000583f3c7223 */ /* 0x000fe2000000003c */
[----:B------:R-:W-:-:S04]  /*2880*/  P2R R118, PR, RZ, 0x4 ;  /* 0x00000004ff767803 */ /* 0x000fc80000000000 */
[----:B------:R-:W-:-:S05]  /*2890*/  F2FP.BF16.F32.PACK_AB R60, RZ, R60 ;  /* 0x0000003cff3c723e */ /* 0x000fca00000010ff */
[----:B------:R0:W-:Y:S02]  /*28a0*/  @P1 STG.E.U16 desc[UR38][R58.64+0x12], R60 ;  /* 0x0000123c3a001986 */ /* 0x0001e4000c101526 */
[----:B------:R-:W-:Y:S05]  /*28b0*/  @!P0 BRA `(.L_x_44) ;  /* 0x0000000000048947 */ /* 0x000fea0003800000 */
[----:B------:R0:W5:Y:S02]  /*28c0*/  LDG.E.LTC128B.U16 R114, desc[UR38][R6.64+0x20] ;  /* 0x0000202606727981 */ /* 0x000164000c1e1520 */
.L_x_44:
[----:B------:R-:W-:Y:S05]  /*28d0*/  BSYNC B1 ;  /* 0x0000000000017941 */ /* 0x000fea0003800000 */
.L_x_43:
[----:B0----5:R-:W-:Y:S01]  /*28e0*/  IMAD.U32 R60, R114, 0x10000, RZ ;  /* 0x00010000723c7824 */ /* 0x021fe200078e00ff */
[----:B------:R-:W-:Y:S01]  /*28f0*/  ISETP.GT.AND P1, PT, R4, 0x11, PT ;  /* 0x000000110400780c */ /* 0x000fe20003f24270 */
[-C--:B------:R-:W-:Y:S01]  /*2900*/  IMAD.WIDE.U32 R62, R121, R104.reuse, R8 ;  /* 0x00000068793e7225 */ /* 0x080fe200078e0008 */
[----:B------:R-:W-:Y:S03]  /*2910*/  BSSY B1, `(.L_x_45) ;  /* 0x0000021000017945 */ /* 0x000fe60003800000 */
[----:B------:R-:W-:Y:S01]  /*2920*/  FMUL R21, R60, R89 ;  /* 0x000000593c157220 */ /* 0x000fe20000400000 */
[----:B------:R-:W-:-:S03]  /*2930*/  IMAD R60, R107, R104, RZ ;  /* 0x000000686b3c7224 */ /* 0x000fc600078e02ff */
[----:B------:R-:W-:Y:S01]  /*2940*/  FFMA R21, R64, R88, R21 ;  /* 0x0000005840157223 */ /* 0x000fe20000000015 */
[C---:B------:R-:W-:Y:S02]  /*2950*/  IMAD R119, R121.reuse, R105, R60 ;  /* 0x0000006979777224 */ /* 0x040fe400078e023c */
[----:B------:R-:W-:Y:S02]  /*2960*/  IMAD.WIDE.U32 R60, R121, R104, R100 ;  /* 0x00000068793c7225 */ /* 0x000fe400078e0064 */
[----:B------:R-:W-:Y:S02]  /*2970*/  F2FP.BF16.F32.PACK_AB R21, RZ, R21 ;  /* 0x00000015ff15723e */ /* 0x000fe400000010ff */
[----:B------:R-:W-:Y:S02]  /*2980*/  IMAD.IADD R63, R119, 0x1, R63 ;  /* 0x00000001773f7824 */ /* 0x000fe400078e023f */
[----:B------:R-:W-:Y:S01]  /*2990*/  PRMT R105, R21, 0x7610, R105 ;  /* 0x0000761015697816 */ /* 0x000fe20000000069 */
[----:B------:R-:W-:-:S02]  /*29a0*/  IMAD.IADD R21, R61, 0x1, R119 ;  /* 0x000000013d157824 */ /* 0x000fc400078e0277 */
[----:B------:R-:W-:Y:S02]  /*29b0*/  IMAD.WIDE.U32 R106, R19, R14, R62 ;  /* 0x0000000e136a7225 */ /* 0x000fe400078e003e */
[----:B------:R0:W-:Y:S01]  /*29c0*/  @P0 STG.E.U16 desc[UR38][R102.64+0x20], R105 ;  /* 0x0000206966000986 */ /* 0x0001e2000c101526 */
[----:B------:R-:W-:-:S04]  /*29d0*/  LEA R62, P0, R60, R12, 0x1 ;  /* 0x0000000c3c3e7211 */ /* 0x000fc800078008ff */
[----:B------:R-:W-:Y:S01]  /*29e0*/  LEA.HI.X R63, R60, R13, R21, 0x1, P0 ;  /* 0x0000000d3c3f7211 */ /* 0x000fe200000f0c15 */
[----:B------:R-:W-:Y:S01]  /*29f0*/  IMAD.IADD R21, R113, 0x1, R107 ;  /* 0x0000000171157824 */ /* 0x000fe200078e026b */
[----:B------:R-:W-:-:S04]  /*2a00*/  LEA R60, P0, R106, R12, 0x1 ;  /* 0x0000000c6a3c7211 */ /* 0x000fc800078008ff */
[----:B------:R-:W-:Y:S01]  /*2a10*/  LEA.HI.X R61, R106, R13, R21, 0x1, P0 ;  /* 0x0000000d6a3d7211 */ /* 0x000fe200000f0c15 */
[----:B0-----:R-:W-:-:S04]  /*2a20*/  IMAD.WIDE.U32 R104, R121, R104, R110 ;  /* 0x0000006879687225 */ /* 0x001fc800078e006e */
[----:B------:R-:W-:Y:S01]  /*2a30*/  IMAD.IADD R119, R119, 0x1, R105 ;  /* 0x0000000177777824 */ /* 0x000fe200078e0269 */
[----:B------:R-:W-:-:S05]  /*2a40*/  IADD3 R64, P0, R20, R104, RZ ;  /* 0x0000006814407210 */ /* 0x000fca0007f1e0ff */
[----:B------:R-:W-:Y:S01]  /*2a50*/  IMAD.X R100, R119, 0x1, R101, P0 ;  /* 0x0000000177647824 */ /* 0x000fe200000e0665 */
[----:B------:R-:W-:-:S05]  /*2a60*/  IADD3 R20, P0, R8, R104, RZ ;  /* 0x0000006808147210 */ /* 0x000fca0007f1e0ff */
[----:B------:R-:W-:Y:S01]  /*2a70*/  IMAD.X R21, R9, 0x1, R119, P0 ;  /* 0x0000000109157824 */ /* 0x000fe200000e0677 */
[----:B------:R-:W-:Y:S01]  /*2a80*/  LEA R8, P0, R64, R12, 0x1 ;  /* 0x0000000c40087211 */ /* 0x000fe200078008ff */
[----:B------:R-:W-:-:S03]  /*2a90*/  IMAD.WIDE.U32 R20, R19, R14, R20 ;  /* 0x0000000e13147225 */ /* 0x000fc600078e0014 */
[----:B------:R-:W-:Y:S02]  /*2aa0*/  LEA.HI.X R9, R64, R13, R100, 0x1, P0 ;  /* 0x0000000d40097211 */ /* 0x000fe400000f0c64 */
[----:B------:R-:W-:Y:S01]  /*2ab0*/  P2R R100, PR, RZ, 0x2 ;  /* 0x00000002ff647803 */ /* 0x000fe20000000000 */
[----:B------:R-:W-:Y:S01]  /*2ac0*/  IMAD.IADD R113, R113, 0x1, R21 ;  /* 0x0000000171717824 */ /* 0x000fe200078e0215 */
[----:B------:R-:W-:-:S04]  /*2ad0*/  LEA R12, P0, R20, R12, 0x1 ;  /* 0x0000000c140c7211 */ /* 0x000fc800078008ff */
[----:B------:R-:W-:Y:S02]  /*2ae0*/  LEA.HI.X R13, R20, R13, R113, 0x1, P0 ;  /* 0x0000000d140d7211 */ /* 0x000fe400000f0c71 */
[----:B------:R-:W-:-:S13]  /*2af0*/  ISETP.GT.AND P0, PT, R3, RZ, P1 ;  /* 0x000000ff0300720c */ /* 0x000fda0000f04270 */
[----:B------:R-:W-:Y:S05]  /*2b00*/  @!P0 BRA `(.L_x_46) ;  /* 0x0000000000048947 */ /* 0x000fea0003800000 */
[----:B------:R0:W5:Y:S02]  /*2b10*/  LDG.E.LTC128B.U16 R114, desc[UR38][R6.64+0x22] ;  /* 0x0000222606727981 */ /* 0x000164000c1e1520 */
.L_x_46:
[----:B------:R-:W-:Y:S05]  /*2b20*/  BSYNC B1 ;  /* 0x0000000000017941 */ /* 0x000fea0003800000 */
.L_x_45:
[----:B-----5:R-:W-:Y:S01]  /*2b30*/  IMAD.U32 R14, R114, 0x10000, RZ ;  /* 0x00010000720e7824 */ /* 0x020fe200078e00ff */
[----:B------:R-:W-:Y:S01]  /*2b40*/  BSSY B1, `(.L_x_47) ;  /* 0x000000a000017945 */ /* 0x000fe20003800000 */
[----:B------:R-:W-:Y:S02]  /*2b50*/  @P0 IMAD.MOV.U32 R20, RZ, RZ, R102 ;  /* 0x000000ffff140224 */ /* 0x000fe400078e0066 */
[----:B------:R-:W-:Y:S01]  /*2b60*/  FMUL R14, R14, R89 ;  /* 0x000000590e0e7220 */ /* 0x000fe20000400000 */
[----:B------:R-:W-:-:S03]  /*2b70*/  @P0 IMAD.MOV.U32 R21, RZ, RZ, R103 ;  /* 0x000000ffff150224 */ /* 0x000fc600078e0067 */
[----:B------:R-:W-:-:S05]  /*2b80*/  FFMA R14, R65, R88, R14 ;  /* 0x00000058410e7223 */ /* 0x000fca000000000e */
[----:B------:R-:W-:-:S05]  /*2b90*/  F2FP.BF16.F32.PACK_AB R14, RZ, R14 ;  /* 0x0000000eff0e723e */ /* 0x000fca00000010ff */
[----:B------:R0:W-:Y:S01]  /*2ba0*/  @P0 STG.E.U16 desc[UR38][R20.64+0x22], R14 ;  /* 0x0000220e14000986 */ /* 0x0001e2000c101526 */
[----:B------:R-:W-:-:S13]  /*2bb0*/  ISETP.GT.AND P0, PT, R3, 0x8, P2 ;  /* 0x000000080300780c */ /* 0x000fda0001704270 */
[----:B0-----:R-:W-:Y:S05]  /*2bc0*/  @!P0 BRA `(.L_x_48) ;  /* 0x0000000000048947 */ /* 0x001fea0003800000 */
[----:B------:R0:W5:Y:S02]  /*2bd0*/  LDG.E.LTC128B.U16 R114, desc[UR38][R56.64+0x20] ;  /* 0x0000202638727981 */ /* 0x000164000c1e1520 */
.L_x_48:
[----:B------:R-:W-:Y:S05]  /*2be0*/  BSYNC B1 ;  /* 0x0000000000017941 */ /* 0x000fea0003800000 */
.L_x_47:
[----:B-----5:R-:W-:Y:S01]  /*2bf0*/  IMAD.U32 R14, R114, 0x10000, RZ ;  /* 0x00010000720e7824 */ /* 0x020fe200078e00ff */
[----:B------:R-:W-:Y:S03]  /*2c00*/  BSSY B1, `(.L_x_49) ;  /* 0x0000008000017945 */ /* 0x000fe60003800000 */
[----:B------:R-:W-:-:S04]  /*2c10*/  FMUL R19, R14, R89 ;  /* 0x000000590e137220 */ /* 0x000fc80000400000 */
[----:B------:R-:W-:-:S05]  /*2c20*/  FFMA R19, R66, R88, R19 ;  /* 0x0000005842137223 */ /* 0x000fca0000000013 */
[----:B------:R-:W-:-:S05]  /*2c30*/  F2FP.BF16.F32.PACK_AB R19, RZ, R19 ;  /* 0x00000013ff13723e */ /* 0x000fca00000010ff */
[----:B------:R0:W-:Y:S01]  /*2c40*/  @P0 STG.E.U16 desc[UR38][R58.64+0x20], R19 ;  /* 0x000020133a000986 */ /* 0x0001e2000c101526 */
[----:B------:R-:W-:-:S13]  /*2c50*/  ISETP.GT.AND P0, PT, R3, 0x8, P1 ;  /* 0x000000080300780c */ /* 0x000fda0000f04270 */
[----:B0-----:R-:W-:Y:S05]  /*2c60*/  @!P0 BRA `(.L_x_50) ;  /* 0x0000000000048947 */ /* 0x001fea0003800000 */
[----:B------:R0:W5:Y:S02]  /*2c70*/  LDG.E.LTC128B.U16 R114, desc[UR38][R56.64+0x22] ;  /* 0x0000222638727981 */ /* 0x000164000c1e1520 */
.L_x_50:
[----:B------:R-:W-:Y:S05]  /*2c80*/  BSYNC B1 ;  /* 0x0000000000017941 */ /* 0x000fea0003800000 */
.L_x_49:
[----:B-----5:R-:W-:Y:S01]  /*2c90*/  IMAD.U32 R14, R114, 0x10000, RZ ;  /* 0x00010000720e7824 */ /* 0x020fe200078e00ff */
[----:B------:R-:W-:Y:S01]  /*2ca0*/  ISETP.GT.AND P2, PT, R4, 0x18, PT ;  /* 0x000000180400780c */ /* 0x000fe20003f44270 */
[----:B------:R-:W-:Y:S02]  /*2cb0*/  BSSY B1, `(.L_x_51) ;  /* 0x0000009000017945 */ /* 0x000fe40003800000 */
[----:B------:R-:W-:Y:S01]  /*2cc0*/  FMUL R14, R14, R89 ;  /* 0x000000590e0e7220 */ /* 0x000fe20000400000 */
[----:B------:R-:W-:-:S03]  /*2cd0*/  P2R R101, PR, RZ, 0x4 ;  /* 0x00000004ff657803 */ /* 0x000fc60000000000 */
[----:B------:R-:W-:-:S05]  /*2ce0*/  FFMA R14, R67, R88, R14 ;  /* 0x00000058430e7223 */ /* 0x000fca000000000e */
[----:B------:R-:W-:-:S05]  /*2cf0*/  F2FP.BF16.F32.PACK_AB R14, RZ, R14 ;  /* 0x0000000eff0e723e */ /* 0x000fca00000010ff */
[----:B------:R0:W-:Y:S01]  /*2d00*/  @P0 STG.E.U16 desc[UR38][R58.64+0x22], R14 ;  /* 0x0000220e3a000986 */ /* 0x0001e2000c101526 */
[----:B------:R-:W-:-:S13]  /*2d10*/  ISETP.GT.AND P0, PT, R3, RZ, P2 ;  /* 0x000000ff0300720c */ /* 0x000fda0001704270 */
[----:B0-----:R-:W-:Y:S05]  /*2d20*/  @!P0 BRA `(.L_x_52) ;  /* 0x0000000000048947 */ /* 0x001fea0003800000 */
[----:B------:R0:W5:Y:S02]  /*2d30*/  LDG.E.LTC128B.U16 R114, desc[UR38][R6.64+0x30] ;  /* 0x0000302606727981 */ /* 0x000164000c1e1520 */
.L_x_52:
[----:B------:R-:W-:Y:S05]  /*2d40*/  BSYNC B1 ;  /* 0x0000000000017941 */ /* 0x000fea0003800000 */
.L_x_51:
[----:B-----5:R-:W-:Y:S01]  /*2d50*/  IMAD.U32 R14, R114, 0x10000, RZ ;  /* 0x00010000720e7824 */ /* 0x020fe200078e00ff */
[----:B------:R-:W-:Y:S01]  /*2d60*/  ISETP.GT.AND P1, PT, R4, 0x19, PT ;  /* 0x000000190400780c */ /* 0x000fe20003f24270 */
[----:B------:R-:W-:Y:S01]  /*2d70*/  @P0 IMAD.MOV.U32 R20, RZ, RZ, R102 ;  /* 0x000000ffff140224 */ /* 0x000fe200078e0066 */
[----:B------:R-:W-:Y:S01]  /*2d80*/  BSSY B1, `(.L_x_53) ;  /* 0x000000a000017945 */ /* 0x000fe20003800000 */
[----:B------:R-:W-:Y:S01]  /*2d90*/  FMUL R19, R14, R89 ;  /* 0x000000590e137220 */ /* 0x000fe20000400000 */
[----:B------:R-:W-:-:S03]  /*2da0*/  @P0 IMAD.MOV.U32 R21, RZ, RZ, R103 ;  /* 0x000000ffff150224 */ /* 0x000fc600078e0067 */
[----:B------:R-:W-:Y:S01]  /*2db0*/  FFMA R19, R68, R88, R19 ;  /* 0x0000005844137223 */ /* 0x000fe20000000013 */
[----:B------:R-:W-:-:S04]  /*2dc0*/  P2R R68, PR, RZ, 0x2 ;  /* 0x00000002ff447803 */ /* 0x000fc80000000000 */
[----:B------:R-:W-:-:S05]  /*2dd0*/  F2FP.BF16.F32.PACK_AB R19, RZ, R19 ;  /* 0x00000013ff13723e */ /* 0x000fca00000010ff */
[----:B------:R0:W-:Y:S01]  /*2de0*/  @P0 STG.E.U16 desc[UR38][R20.64+0x30], R19 ;  /* 0x0000301314000986 */ /* 0x0001e2000c101526 */
[----:B------:R-:W-:-:S13]  /*2df0*/  ISETP.GT.AND P0, PT, R3, RZ, P1 ;  /* 0x000000ff0300720c */ /* 0x000fda0000f04270 */
[----:B0-----:R-:W-:Y:S05]  /*2e00*/  @!P0 BRA `(.L_x_54) ;  /* 0x0000000000048947 */ /* 0x001fea0003800000 */
[----:B------:R0:W5:Y:S02]  /*2e10*/  LDG.E.LTC128B.U16 R114, desc[UR38][R6.64+0x32] ;  /* 0x0000322606727981 */ /* 0x000164000c1e1520 */
.L_x_54:
[----:B------:R-:W-:Y:S05]  /*2e20*/  BSYNC B1 ;  /* 0x0000000000017941 */ /* 0x000fea0003800000 */
.L_x_53:
        /* <DEDUP_REMOVED lines=11> */
.L_x_56:
[----:B------:R-:W-:Y:S05]  /*2ee0*/  BSYNC B1 ;  /* 0x0000000000017941 */ /* 0x000fea0003800000 */
.L_x_55:
        /* <DEDUP_REMOVED lines=9> */
.L_x_58:
[----:B------:R-:W-:Y:S05]  /*2f80*/  BSYNC B1 ;  /* 0x0000000000017941 */ /* 0x000fea0003800000 */
.L_x_57:
        /* <DEDUP_REMOVED lines=11> */
.L_x_60:
[----:B------:R-:W-:Y:S05]  /*3040*/  BSYNC B1 ;  /* 0x0000000000017941 */ /* 0x000fea0003800000 */
.L_x_59:
[----:B-----5:R-:W-:Y:S01]  /*3050*/  IMAD.U32 R14, R114, 0x10000, RZ ;  /* 0x00010000720e7824 */ /* 0x020fe200078e00ff */
[----:B------:R-:W-:Y:S01]  /*3060*/  ISETP.GT.AND P1, PT, R4, 0x21, PT ;  /* 0x000000210400780c */ /* 0x000fe20003f24270 */
[----:B------:R-:W-:Y:S01]  /*3070*/  @P0 IMAD.MOV.U32 R20, RZ, RZ, R102 ;  /* 0x000000ffff140224 */ /* 0x000fe200078e0066 */
[----:B------:R-:W-:Y:S01]  /*3080*/  BSSY B1, `(.L_x_61) ;  /* 0x000000a000017945 */ /* 0x000fe20003800000 */
[----:B------:R-:W-:Y:S01]  /*3090*/  FMUL R19, R14, R89 ;  /* 0x000000590e137220 */ /* 0x000fe20000400000 */
[----:B------:R-:W-:Y:S01]  /*30a0*/  @P0 IMAD.MOV.U32 R21, RZ, RZ, R103 ;  /* 0x000000ffff150224 */ /* 0x000fe200078e0067 */
[----:B------:R-:W-:Y:S02]  /*30b0*/  P2R R70, PR, RZ, 0x2 ;  /* 0x00000002ff467803 */ /* 0x000fe40000000000 */
[----:B------:R-:W-:-:S05]  /*30c0*/  FFMA R19, R72, R88, R19 ;  /* 0x0000005848137223 */ /* 0x000fca0000000013 */
[----:B------:R-:W-:-:S05]  /*30d0*/  F2FP.BF16.F32.PACK_AB R19, RZ, R19 ;  /* 0x00000013ff13723e */ /* 0x000fca00000010ff */
[----:B------:R0:W-:Y:S01]  /*30e0*/  @P0 STG.E.U16 desc[UR38][R20.64+0x40], R19 ;  /* 0x0000401314000986 */ /* 0x0001e2000c101526 */
[----:B------:R-:W-:-:S13]  /*30f0*/  ISETP.GT.AND P0, PT, R3, RZ, P1 ;  /* 0x000000ff0300720c */ /* 0x000fda0000f04270 */
[----:B0-----:R-:W-:Y:S05]  /*3100*/  @!P0 BRA `(.L_x_62) ;  /* 0x0000000000048947 */ /* 0x001fea0003800000 */
[----:B------:R0:W5:Y:S02]  /*3110*/  LDG.E.LTC128B.U16 R114, desc[UR38][R6.64+0x42] ;  /* 0x0000422606727981 */ /* 0x000164000c1e1520 */
.L_x_62:
[----:B------:R-:W-:Y:S05]  /*3120*/  BSYNC B1 ;  /* 0x0000000000017941 */ /* 0x000fea0003800000 */
.L_x_61:
        /* <DEDUP_REMOVED lines=11> */
.L_x_64:
[----:B------:R-:W-:Y:S05]  /*31e0*/  BSYNC B1 ;  /* 0x0000000000017941 */ /* 0x000fea0003800000 */
.L_x_63:
        /* <DEDUP_REMOVED lines=9> */
.L_x_66:
[----:B------:R-:W-:Y:S05]  /*3280*/  BSYNC B1 ;  /* 0x0000000000017941 */ /* 0x000fea0003800000 */
.L_x_65:
        /* <DEDUP_REMOVED lines=11> */
.L_x_68:
[----:B------:R-:W-:Y:S05]  /*3340*/  BSYNC B1 ;  /* 0x0000000000017941 */ /* 0x000fea0003800000 */
.L_x_67:
        /* <DEDUP_REMOVED lines=13> */
.L_x_70:
[----:B------:R-:W-:Y:S05]  /*3420*/  BSYNC B1 ;  /* 0x0000000000017941 */ /* 0x000fea0003800000 */
.L_x_69:
        /* <DEDUP_REMOVED lines=11> */
.L_x_72:
[----:B------:R-:W-:Y:S05]  /*34e0*/  BSYNC B1 ;  /* 0x0000000000017941 */ /* 0x000fea0003800000 */
.L_x_71:
        /* <DEDUP_REMOVED lines=9> */
.L_x_74:
[----:B------:R-:W-:Y:S05]  /*3580*/  BSYNC B1 ;  /* 0x0000000000017941 */ /* 0x000fea0003800000 */
.L_x_73:
[----:B-----5:R-:W-:Y:S01]  /*3590*/  IMAD.U32 R14, R114, 0x10000, RZ ;  /* 0x00010000720e7824 */ /* 0x020fe200078e00ff */
[----:B------:R-:W-:Y:S01]  /*35a0*/  ISETP.GT.AND P3, PT, R4, 0x30, PT ;  /* 0x000000300400780c */ /* 0x000fe20003f64270 */
[----:B------:R-:W-:Y:S02]  /*35b0*/  BSSY B1, `(.L_x_75) ;  /* 0x0000008000017945 */ /* 0x000fe40003800000 */
[----:B------:R-:W-:-:S04]  /*35c0*/  FMUL R14, R14, R89 ;  /* 0x000000590e0e7220 */ /* 0x000fc80000400000 */
[----:B------:R-:W-:-:S05]  /*35d0*/  FFMA R14, R79, R88, R14 ;  /* 0x000000584f0e7223 */ /* 0x000fca000000000e */
[----:B------:R-:W-:-:S05]  /*35e0*/  F2FP.BF16.F32.PACK_AB R14, RZ, R14 ;  /* 0x0000000eff0e723e */ /* 0x000fca00000010ff */
[----:B------:R0:W-:Y:S01]  /*35f0*/  @P0 STG.E.U16 desc[UR38][R58.64+0x52], R14 ;  /* 0x0000520e3a000986 */ /* 0x0001e2000c101526 */
[----:B------:R-:W-:-:S13]  /*3600*/  ISETP.GT.AND P0, PT, R3, RZ, P3 ;  /* 0x000000ff0300720c */ /* 0x000fda0001f04270 */
[----:B0-----:R-:W-:Y:S05]  /*3610*/  @!P0 BRA `(.L_x_76) ;  /* 0x0000000000048947 */ /* 0x001fea0003800000 */
[----:B------:R0:W5:Y:S02]  /*3620*/  LDG.E.LTC128B.U16 R114, desc[UR38][R6.64+0x60] ;  /* 0x0000602606727981 */ /* 0x000164000c1e1520 */
.L_x_76:
[----:B------:R-:W-:Y:S05]  /*3630*/  BSYNC B1 ;  /* 0x0000000000017941 */ /* 0x000fea0003800000 */
.L_x_75:
[----:B-----5:R-:W-:Y:S01]  /*3640*/  IMAD.U32 R14, R114, 0x10000, RZ ;  /* 0x00010000720e7824 */ /* 0x020fe200078e00ff */
[----:B------:R-:W-:Y:S01]  /*3650*/  ISETP.GT.AND P2, PT, R4, 0x31, PT ;  /* 0x000000310400780c */ /* 0x000fe20003f44270 */
[----:B------:R-:W-:Y:S01]  /*3660*/  @P0 IMAD.MOV.U32 R20, RZ, RZ, R102 ;  /* 0x000000ffff140224 */ /* 0x000fe200078e0066 */
[----:B------:R-:W-:Y:S01]  /*3670*/  BSSY B1, `(.L_x_77) ;  /* 0x0000009000017945 */ /* 0x000fe20003800000 */
[----:B------:R-:W-:Y:S01]  /*3680*/  FMUL R19, R14, R89 ;  /* 0x000000590e137220 */ /* 0x000fe20000400000 */
[----:B------:R-:W-:-:S03]  /*3690*/  @P0 IMAD.MOV.U32 R21, RZ, RZ, R103 ;  /* 0x000000ffff150224 */ /* 0x000fc600078e0067 */
[----:B------:R-:W-:-:S05]  /*36a0*/  FFMA R19, R80, R88, R19 ;  /* 0x0000005850137223 */ /* 0x000fca0000000013 */
[----:B------:R-:W-:-:S05]  /*36b0*/  F2FP.BF16.F32.PACK_AB R19, RZ, R19 ;  /* 0x00000013ff13723e */ /* 0x000fca00000010ff */
[----:B------:R0:W-:Y:S01]  /*36c0*/  @P0 STG.E.U16 desc[UR38][R20.64+0x60], R19 ;  /* 0x0000601314000986 */ /* 0x0001e2000c101526 */
[----:B------:R-:W-:-:S13]  /*36d0*/  ISETP.GT.AND P0, PT, R3, RZ, P2 ;  /* 0x000000ff0300720c */ /* 0x000fda0001704270 */
[----:B0-----:R-:W-:Y:S05]  /*36e0*/  @!P0 BRA `(.L_x_78) ;  /* 0x0000000000048947 */ /* 0x001fea0003800000 */
[----:B------:R0:W5:Y:S02]  /*36f0*/  LDG.E.LTC128B.U16 R114, desc[UR38][R6.64+0x62] ;  /* 0x0000622606727981 */ /* 0x000164000c1e1520 */
.L_x_78:
[----:B------:R-:W-:Y:S05]  /*3700*/  BSYNC B1 ;  /* 0x0000000000017941 */ /* 0x000fea0003800000 */
.L_x_77:
        /* <DEDUP_REMOVED lines=11> */
.L_x_80:
[----:B------:R-:W-:Y:S05]  /*37c0*/  BSYNC B1 ;  /* 0x0000000000017941 */ /* 0x000fea0003800000 */
.L_x_79:
        /* <DEDUP_REMOVED lines=9> */
.L_x_82:
[----:B------:R-:W-:Y:S05]  /*3860*/  BSYNC B1 ;  /* 0x0000000000017941 */ /* 0x000fea0003800000 */
.L_x_81:
        /* <DEDUP_REMOVED lines=10> */
.L_x_84:
[----:B------:R-:W-:Y:S05]  /*3910*/  BSYNC B1 ;  /* 0x0000000000017941 */ /* 0x000fea0003800000 */
.L_x_83:
        /* <DEDUP_REMOVED lines=8> */
[----:B------:R-:W-:-:S05]  /*39a0*/  IADD3 R20, P0, R15, R108, RZ ;  /* 0x0000006c0f147210 */ /* 0x000fca0007f1e0ff */
[----:B------:R-:W-:Y:S01]  /*39b0*/  IMAD.X R21, R5, 0x1, R109, P0 ;  /* 0x0000000105157824 */ /* 0x000fe200000e066d */
[----:B------:R-:W-:-:S05]  /*39c0*/  IADD3 R64, P0, R15, R108, RZ ;  /* 0x0000006c0f407210 */ /* 0x000fca0007f1e0ff */
[----:B------:R-:W-:Y:S01]  /*39d0*/  IMAD.X R65, R5, 0x1, R109, P0 ;  /* 0x0000000105417824 */ /* 0x000fe200000e066d */
[----:B------:R-:W-:-:S05]  /*39e0*/  IADD3 R14, P0, R15, R102, RZ ;  /* 0x000000660f0e7210 */ /* 0x000fca0007f1e0ff */
[----:B------:R-:W-:Y:S01]  /*39f0*/  IMAD.X R15, R5, 0x1, R103, P0 ;  /* 0x00000001050f7824 */ /* 0x000fe200000e0667 */
[----:B------:R-:W-:-:S04]  /*3a00*/  ISETP.GT.AND P0, PT, R4, 0x39, PT ;  /* 0x000000390400780c */ /* 0x000fc80003f04270 */
[----:B------:R-:W-:-:S13]  /*3a10*/  ISETP.GT.AND P4, PT, R3, RZ, P0 ;  /* 0x000000ff0300720c */ /* 0x000fda0000784270 */
[----:B0-----:R-:W-:Y:S05]  /*3a20*/  @!P4 BRA `(.L_x_86) ;  /* 0x000000000004c947 */ /* 0x001fea0003800000 */
[----:B------:R0:W5:Y:S02]  /*3a30*/  LDG.E.LTC128B.U16 R114, desc[UR38][R6.64+0x72] ;  /* 0x0000722606727981 */ /* 0x000164000c1e1520 */
.L_x_86:
[----:B------:R-:W-:Y:S05]  /*3a40*/  BSYNC B1 ;  /* 0x0000000000017941 */ /* 0x000fea0003800000 */
.L_x_85:
        /* <DEDUP_REMOVED lines=9> */
.L_x_88:
[----:B------:R-:W-:Y:S05]  /*3ae0*/  BSYNC B1 ;  /* 0x0000000000017941 */ /* 0x000fea0003800000 */
.L_x_87:
        /* <DEDUP_REMOVED lines=9> */
.L_x_90:
[----:B------:R-:W-:Y:S05]  /*3b80*/  BSYNC B1 ;  /* 0x0000000000017941 */ /* 0x000fea0003800000 */
.L_x_89:
[----:B-----5:R-:W-:-:S04]  /*3b90*/  IMAD.U32 R4, R114, 0x10000, RZ ;  /* 0x0001000072047824 */ /* 0x020fc800078e00ff */
[----:B------:R-:W-:-:S04]  /*3ba0*/  FMUL R4, R4, R89 ;  /* 0x0000005904047220 */ /* 0x000fc80000400000 */
[----:B------:R-:W-:-:S05]  /*3bb0*/  FFMA R4, R87, R88, R4 ;  /* 0x0000005857047223 */ /* 0x000fca0000000004 */
[----:B------:R-:W-:-:S04]  /*3bc0*/  F2FP.BF16.F32.PACK_AB R4, RZ, R4 ;  /* 0x00000004ff04723e */ /* 0x000fc800000010ff */
[----:B-1-34-:R-:W-:-:S05]  /*3bd0*/  PRMT R6, R4, 0x7610, R6 ;  /* 0x0000761004067816 */ /* 0x01afca0000000006 */
[----:B------:R1:W-:Y:S01]  /*3be0*/  @P4 STG.E.U16 desc[UR38][R58.64+0x72], R6 ;  /* 0x000072063a004986 */ /* 0x0003e2000c101526 */
[----:B------:R-:W-:-:S13]  /*3bf0*/  ISETP.GT.AND P4, PT, R3, 0x80, P6 ;  /* 0x000000800300780c */ /* 0x000fda0003784270 */
[----:B------:R-:W3:Y:S01]  /*3c00*/  @P4 LDG.E.LTC128B.U16 R114, desc[UR38][R62.64] ;  /* 0x000000263e724981 */ /* 0x000ee2000c1e1520 */
[----:B------:R-:W-:Y:S01]  /*3c10*/  BSSY B1, `(.L_x_91) ;  /* 0x000000a000017945 */ /* 0x000fe20003800000 */
[----:B---3--:R-:W-:-:S04]  /*3c20*/  IMAD.U32 R4, R114, 0x10000, RZ ;  /* 0x0001000072047824 */ /* 0x008fc800078e00ff */
[----:B------:R-:W-:-:S04]  /*3c30*/  FMUL R5, R4, R89 ;  /* 0x0000005904057220 */ /* 0x000fc80000400000 */
[----:B------:R-:W-:-:S05]  /*3c40*/  FFMA R5, R24, R88, R5 ;  /* 0x0000005818057223 */ /* 0x000fca0000000005 */
[----:B------:R-:W-:-:S05]  /*3c50*/  F2FP.BF16.F32.PACK_AB R5, RZ, R5 ;  /* 0x00000005ff05723e */ /* 0x000fca00000010ff */
[----:B------:R1:W-:Y:S01]  /*3c60*/  @P4 STG.E.U16 desc[UR38][R14.64], R5 ;  /* 0x000000050e004986 */ /* 0x0003e2000c101526 */
[----:B------:R-:W-:-:S04]  /*3c70*/  ISETP.NE.AND P4, PT, R116, RZ, PT ;  /* 0x000000ff7400720c */ /* 0x000fc80003f85270 */
[----:B------:R-:W-:-:S13]  /*3c80*/  ISETP.GT.AND P4, PT, R3, 0x80, P4 ;  /* 0x000000800300780c */ /* 0x000fda0002784270 */
[----:B-1----:R-:W-:Y:S05]  /*3c90*/  @!P4 BRA `(.L_x_92) ;  /* 0x000000000004c947 */ /* 0x002fea0003800000 */
[----:B------:R1:W5:Y:S02]  /*3ca0*/  LDG.E.LTC128B.U16 R114, desc[UR38][R60.64+0x2] ;  /* 0x000002263c727981 */ /* 0x000364000c1e1520 */
.L_x_92:
[----:B------:R-:W-:Y:S05]  /*3cb0*/  BSYNC B1 ;  /* 0x0000000000017941 */ /* 0x000fea0003800000 */
.L_x_91:
[----:B-----5:R-:W-:Y:S01]  /*3cc0*/  IMAD.U32 R4, R114, 0x10000, RZ ;  /* 0x0001000072047824 */ /* 0x020fe200078e00ff */
[----:B------:R-:W-:Y:S01]  /*3cd0*/  ISETP.GT.AND P6, PT, R3, 0x88, P6 ;  /* 0x000000880300780c */ /* 0x000fe200037c4270 */
[----:B------:R-:W-:Y:S01]  /*3ce0*/  @P4 IMAD.MOV.U32 R5, RZ, RZ, R15 ;  /* 0x000000ffff054224 */ /* 0x000fe200078e000f */
[----:B------:R-:W-:Y:S01]  /*3cf0*/  BSSY B1, `(.L_x_93) ;  /* 0x0000009000017945 */ /* 0x000fe20003800000 */
[----:B------:R-:W-:-:S04]  /*3d00*/  FMUL R4, R4, R89 ;  /* 0x0000005904047220 */ /* 0x000fc80000400000 */
[----:B------:R-:W-:-:S05]  /*3d10*/  FFMA R4, R25, R88, R4 ;  /* 0x0000005819047223 */ /* 0x000fca0000000004 */
[----:B------:R-:W-:-:S04]  /*3d20*/  F2FP.BF16.F32.PACK_AB R4, RZ, R4 ;  /* 0x00000004ff04723e */ /* 0x000fc800000010ff */
[----:B------:R-:W-:Y:S01]  /*3d30*/  PRMT R6, R4, 0x7610, R6 ;  /* 0x0000761004067816 */ /* 0x000fe20000000006 */
[----:B------:R-:W-:-:S05]  /*3d40*/  @P4 IMAD.MOV.U32 R4, RZ, RZ, R14 ;  /* 0x000000ffff044224 */ /* 0x000fca00078e000e */
[----:B------:R3:W-:Y:S01]  /*3d50*/  @P4 STG.E.U16 desc[UR38][R4.64+0x2], R6 ;  /* 0x0000020604004986 */ /* 0x0007e2000c101526 */
[----:B------:R-:W-:Y:S05]  /*3d60*/  @!P6 BRA `(.L_x_94) ;  /* 0x000000000004e947 */ /* 0x000fea0003800000 */
[----:B------:R4:W5:Y:S02]  /*3d70*/  LDG.E.LTC128B.U16 R114, desc[UR38][R8.64] ;  /* 0x0000002608727981 */ /* 0x000964000c1e1520 */
.L_x_94:
[----:B------:R-:W-:Y:S05]  /*3d80*/  BSYNC B1 ;  /* 0x0000000000017941 */ /* 0x000fea0003800000 */
.L_x_93:
[----:B---3-5:R-:W-:Y:S01]  /*3d90*/  IMAD.U32 R4, R114, 0x10000, RZ ;  /* 0x0001000072047824 */ /* 0x028fe200078e00ff */
[----:B------:R-:W-:Y:S01]  /*3da0*/  ISETP.NE.AND P4, PT, R116, RZ, PT ;  /* 0x000000ff7400720c */ /* 0x000fe20003f85270 */
[----:B------:R-:W-:Y:S02]  /*3db0*/  BSSY B1, `(.L_x_95) ;  /* 0x0000008000017945 */ /* 0x000fe40003800000 */
[----:B------:R-:W-:Y:S01]  /*3dc0*/  FMUL R5, R4, R89 ;  /* 0x0000005904057220 */ /* 0x000fe20000400000 */
[----:B------:R-:W-:-:S03]  /*3dd0*/  ISETP.GT.AND P4, PT, R3, 0x88, P4 ;  /* 0x000000880300780c */ /* 0x000fc60002784270 */
[----:B------:R-:W-:-:S05]  /*3de0*/  FFMA R5, R26, R88, R5 ;  /* 0x000000581a057223 */ /* 0x000fca0000000005 */
[----:B------:R-:W-:-:S05]  /*3df0*/  F2FP.BF16.F32.PACK_AB R5, RZ, R5 ;  /* 0x00000005ff05723e */ /* 0x000fca00000010ff */
[----:B------:R3:W-:Y:S01]  /*3e00*/  @P6 STG.E.U16 desc[UR38][R20.64], R5 ;  /* 0x0000000514006986 */ /* 0x0007e2000c101526 */
[----:B------:R-:W-:Y:S05]  /*3e10*/  @!P4 BRA `(.L_x_96) ;  /* 0x000000000004c947 */ /* 0x000fea0003800000 */
[----:B------:R0:W5:Y:S02]  /*3e20*/  LDG.E.LTC128B.U16 R114, desc[UR38][R12.64+0x2] ;  /* 0x000002260c727981 */ /* 0x000164000c1e1520 */
.L_x_96:
[----:B------:R-:W-:Y:S05]  /*3e30*/  BSYNC B1 ;  /* 0x0000000000017941 */ /* 0x000fea0003800000 */
.L_x_95:
[----:B-----5:R-:W-:Y:S01]  /*3e40*/  IMAD.U32 R4, R114, 0x10000, RZ ;  /* 0x0001000072047824 */ /* 0x020fe200078e00ff */
[----:B------:R-:W-:Y:S01]  /*3e50*/  ISETP.NE.AND P6, PT, R115, RZ, PT ;  /* 0x000000ff7300720c */ /* 0x000fe20003fc5270 */
[----:B------:R-:W-:Y:S02]  /*3e60*/  BSSY B1, `(.L_x_97) ;  /* 0x0000008000017945 */ /* 0x000fe40003800000 */
[----:B------:R-:W-:-:S04]  /*3e70*/  FMUL R4, R4, R89 ;  /* 0x0000005904047220 */ /* 0x000fc80000400000 */
[----:B------:R-:W-:-:S05]  /*3e80*/  FFMA R4, R27, R88, R4 ;  /* 0x000000581b047223 */ /* 0x000fca0000000004 */
[----:B------:R-:W-:-:S05]  /*3e90*/  F2FP.BF16.F32.PACK_AB R4, RZ, R4 ;  /* 0x00000004ff04723e */ /* 0x000fca00000010ff */
[----:B------:R0:W-:Y:S01]  /*3ea0*/  @P4 STG.E.U16 desc[UR38][R64.64+0x2], R4 ;  /* 0x0000020440004986 */ /* 0x0001e2000c101526 */
[----:B------:R-:W-:-:S13]  /*3eb0*/  ISETP.GT.AND P4, PT, R3, 0x80, P6 ;  /* 0x000000800300780c */ /* 0x000fda0003784270 */
[----:B0-----:R-:W-:Y:S05]  /*3ec0*/  @!P4 BRA `(.L_x_98) ;  /* 0x000000000004c947 */ /* 0x001fea0003800000 */
[----:B------:R0:W5:Y:S02]  /*3ed0*/  LDG.E.LTC128B.U16 R114, desc[UR38][R60.64+0x10] ;  /* 0x000010263c727981 */ /* 0x000164000c1e1520 */
.L_x_98:
[----:B------:R-:W-:Y:S05]  /*3ee0*/  BSYNC B1 ;  /* 0x0000000000017941 */ /* 0x000fea0003800000 */
.L_x_97:
[----:B-----5:R-:W-:Y:S01]  /*3ef0*/  IMAD.U32 R4, R114, 0x10000, RZ ;  /* 0x0001000072047824 */ /* 0x020fe200078e00ff */
[----:B------:R-:W-:Y:S01]  /*3f00*/  ISETP.NE.AND P6, PT, R117, RZ, PT ;  /* 0x000000ff7500720c */ /* 0x000fe20003fc5270 */
[----:B------:R-:W-:Y:S02]  /*3f10*/  BSSY B1, `(.L_x_99) ;  /* 0x000000b000017945 */ /* 0x000fe40003800000 */
[----:B---3--:R-:W-:Y:S01]  /*3f20*/  FMUL R5, R4, R89 ;  /* 0x0000005904057220 */ /* 0x008fe20000400000 */
[----:B------:R-:W-:-:S03]  /*3f30*/  @P4 IMAD.MOV.U32 R4, RZ, RZ, R14 ;  /* 0x000000ffff044224 */ /* 0x000fc600078e000e */
[----:B------:R-:W-:-:S05]  /*3f40*/  FFMA R5, R28, R88, R5 ;  /* 0x000000581c057223 */ /* 0x000fca0000000005 */
[----:B------:R-:W-:-:S04]  /*3f50*/  F2FP.BF16.F32.PACK_AB R5, RZ, R5 ;  /* 0x00000005ff05723e */ /* 0x000fc800000010ff */
[----:B------:R-:W-:Y:S01]  /*3f60*/  PRMT R6, R5, 0x7610, R6 ;  /* 0x0000761005067816 */ /* 0x000fe20000000006 */
[----:B------:R-:W-:-:S05]  /*3f70*/  @P4 IMAD.MOV.U32 R5, RZ, RZ, R15 ;  /* 0x000000ffff054224 */ /* 0x000fca00078e000f */
[----:B------:R3:W-:Y:S01]  /*3f80*/  @P4 STG.E.U16 desc[UR38][R4.64+0x10], R6 ;  /* 0x0000100604004986 */ /* 0x0007e2000c101526 */
[----:B------:R-:W-:-:S13]  /*3f90*/  ISETP.GT.AND P4, PT, R3, 0x80, P6 ;  /* 0x000000800300780c */ /* 0x000fda0003784270 */
[----:B---3--:R-:W-:Y:S05]  /*3fa0*/  @!P4 BRA `(.L_x_100) ;  /* 0x000000000004c947 */ /* 0x008fea0003800000 */
[----:B------:R3:W5:Y:S02]  /*3fb0*/  LDG.E.LTC128B.U16 R114, desc[UR38][R60.64+0x12] ;  /* 0x000012263c727981 */ /* 0x000764000c1e1520 */
.L_x_100:
[----:B------:R-:W-:Y:S05]  /*3fc0*/  BSYNC B1 ;  /* 0x0000000000017941 */ /* 0x000fea0003800000 */
.L_x_99:
[----:B-----5:R-:W-:Y:S01]  /*3fd0*/  IMAD.U32 R4, R114, 0x10000, RZ ;  /* 0x0001000072047824 */ /* 0x020fe200078e00ff */
[----:B------:R-:W-:Y:S01]  /*3fe0*/  BSSY B1, `(.L_x_101) ;  /* 0x000000c000017945 */ /* 0x000fe20003800000 */
[----:B------:R-:W-:Y:S02]  /*3ff0*/  @P4 IMAD.MOV.U32 R5, RZ, RZ, R15 ;  /* 0x000000ffff054224 */ /* 0x000fe400078e000f */
[----:B------:R-:W-:-:S04]  /*4000*/  FMUL R4, R4, R89 ;  /* 0x0000005904047220 */ /* 0x000fc80000400000 */
[----:B------:R-:W-:-:S05]  /*4010*/  FFMA R4, R29, R88, R4 ;  /* 0x000000581d047223 */ /* 0x000fca0000000004 */
[----:B------:R-:W-:-:S04]  /*4020*/  F2FP.BF16.F32.PACK_AB R4, RZ, R4 ;  /* 0x00000004ff04723e */ /* 0x000fc800000010ff */
[----:B------:R-:W-:Y:S01]  /*4030*/  PRMT R6, R4, 0x7610, R6 ;  /* 0x0000761004067816 */ /* 0x000fe20000000006 */
[----:B------:R-:W-:-:S05]  /*4040*/  @P4 IMAD.MOV.U32 R4, RZ, RZ, R14 ;  /* 0x000000ffff044224 */ /* 0x000fca00078e000e */
[----:B------:R0:W-:Y:S01]  /*4050*/  @P4 STG.E.U16 desc[UR38][R4.64+0x12], R6 ;  /* 0x0000120604004986 */ /* 0x0001e2000c101526 */
[----:B------:R-:W-:-:S04]  /*4060*/  ISETP.NE.AND P4, PT, R115, RZ, PT ;  /* 0x000000ff7300720c */ /* 0x000fc80003f85270 */
[----:B------:R-:W-:-:S13]  /*4070*/  ISETP.GT.AND P4, PT, R3, 0x88, P4 ;  /* 0x000000880300780c */ /* 0x000fda0002784270 */
[----:B0-----:R-:W-:Y:S05]  /*4080*/  @!P4 BRA `(.L_x_102) ;  /* 0x000000000004c947 */ /* 0x001fea0003800000 */
[----:B------:R0:W5:Y:S02]  /*4090*/  LDG.E.LTC128B.U16 R114, desc[UR38][R12.64+0x10] ;  /* 0x000010260c727981 */ /* 0x000164000c1e1520 */
.L_x_102:
[----:B------:R-:W-:Y:S05]  /*40a0*/  BSYNC B1 ;  /* 0x0000000000017941 */ /* 0x000fea0003800000 */
.L_x_101:
        /* <DEDUP_REMOVED lines=9> */
.L_x_104:
[----:B------:R-:W-:Y:S05]  /*4140*/  BSYNC B1 ;  /* 0x0000000000017941 */ /* 0x000fea0003800000 */
.L_x_103:
[----:B-----5:R-:W-:Y:S01]  /*4150*/  IMAD.U32 R4, R114, 0x10000, RZ ;  /* 0x0001000072047824 */ /* 0x020fe200078e00ff */
[----:B------:R-:W-:Y:S01]  /*4160*/  ISETP.NE.AND P6, PT, R118, RZ, PT ;  /* 0x000000ff7600720c */ /* 0x000fe20003fc5270 */
        /* <DEDUP_REMOVED lines=8> */
[----:B------:R-:W-:-:S13]  /*41f0*/  ISETP.GT.AND P4, PT, R3, 0x80, P6 ;  /* 0x000000800300780c */ /* 0x000fda0003784270 */
[----:B0-----:R-:W-:Y:S05]  /*4200*/  @!P4 BRA `(.L_x_106) ;  /* 0x000000000004c947 */ /* 0x001fea0003800000 */
[----:B------:R0:W5:Y:S02]  /*4210*/  LDG.E.LTC128B.U16 R114, desc[UR38][R60.64+0x20] ;  /* 0x000020263c727981 */ /* 0x000164000c1e1520 */
.L_x_106:
[----:B------:R-:W-:Y:S05]  /*4220*/  BSYNC B1 ;  /* 0x0000000000017941 */ /* 0x000fea0003800000 */
.L_x_105:
[----:B-----5:R-:W-:Y:S01]  /*4230*/  IMAD.U32 R4, R114, 0x10000, RZ ;  /* 0x0001000072047824 */ /* 0x020fe200078e00ff */
[----:B------:R-:W-:Y:S01]  /*4240*/  ISETP.NE.AND P6, PT, R100, RZ, PT ;  /* 0x000000ff6400720c */ /* 0x000fe20003fc5270 */
[----:B------:R-:W-:Y:S02]  /*4250*/  BSSY B1, `(.L_x_107) ;  /* 0x000000b000017945 */ /* 0x000fe40003800000 */
[----:B------:R-:W-:Y:S01]  /*4260*/  FMUL R5, R4, R89 ;  /* 0x0000005904057220 */ /* 0x000fe20000400000 */
[----:B------:R-:W-:-:S03]  /*4270*/  @P4 IMAD.MOV.U32 R4, RZ, RZ, R14 ;  /* 0x000000ffff044224 */ /* 0x000fc600078e000e */
        /* <DEDUP_REMOVED lines=8> */
.L_x_108:
[----:B------:R-:W-:Y:S05]  /*4300*/  BSYNC B1 ;  /* 0x0000000000017941 */ /* 0x000fea0003800000 */
.L_x_107:
        /* <DEDUP_REMOVED lines=13> */
.L_x_110:
[----:B------:R-:W-:Y:S05]  /*43e0*/  BSYNC B1 ;  /* 0x0000000000017941 */ /* 0x000fea0003800000 */
.L_x_109:
[----:B-----5:R-:W-:Y:S01]  /*43f0*/  IMAD.U32 R4, R114, 0x10000, RZ ;  /* 0x0001000072047824 */ /* 0x020fe200078e00ff */
[----:B------:R-:W-:Y:S03]  /*4400*/  BSSY B1, `(.L_x_111) ;  /* 0x000000b000017945 */ /* 0x000fe60003800000 */
        /* <DEDUP_REMOVED lines=10> */
.L_x_112:
[----:B------:R-:W-:Y:S05]  /*44b0*/  BSYNC B1 ;  /* 0x0000000000017941 */ /* 0x000fea0003800000 */
.L_x_111:
        /* <DEDUP_REMOVED lines=13> */
.L_x_114:
[----:B------:R-:W-:Y:S05]  /*4590*/  BSYNC B1 ;  /* 0x0000000000017941 */ /* 0x000fea0003800000 */
.L_x_113:
        /* <DEDUP_REMOVED lines=13> */
.L_x_116:
[----:B------:R-:W-:Y:S05]  /*4670*/  BSYNC B1 ;  /* 0x0000000000017941 */ /* 0x000fea0003800000 */
.L_x_115:
        /* <DEDUP_REMOVED lines=13> */
.L_x_118:
[----:B------:R-:W-:Y:S05]  /*4750*/  BSYNC B1 ;  /* 0x0000000000017941 */ /* 0x000fea0003800000 */
.L_x_117:
        /* <DEDUP_REMOVED lines=12> */
.L_x_120:
[----:B------:R-:W-:Y:S05]  /*4820*/  BSYNC B1 ;  /* 0x0000000000017941 */ /* 0x000fea0003800000 */
.L_x_119:
        /* <DEDUP_REMOVED lines=13> */
.L_x_122:
[----:B------:R-:W-:Y:S05]  /*4900*/  BSYNC B1 ;  /* 0x0000000000017941 */ /* 0x000fea0003800000 */
.L_x_121:
        /* <DEDUP_REMOVED lines=13> */
.L_x_124:
[----:B------:R-:W-:Y:S05]  /*49e0*/  BSYNC B1 ;  /* 0x0000000000017941 */ /* 0x000fea0003800000 */
.L_x_123:
        /* <DEDUP_REMOVED lines=13> */
.L_x_126:
[----:B------:R-:W-:Y:S05]  /*4ac0*/  BSYNC B1 ;  /* 0x0000000000017941 */ /* 0x000fea0003800000 */
.L_x_125:
        /* <DEDUP_REMOVED lines=12> */
.L_x_128:
[----:B------:R-:W-:Y:S05]  /*4b90*/  BSYNC B1 ;  /* 0x0000000000017941 */ /* 0x000fea0003800000 */
.L_x_127:
        /* <DEDUP_REMOVED lines=13> */
.L_x_130:
[----:B------:R-:W-:Y:S05]  /*4c70*/  BSYNC B1 ;  /* 0x0000000000017941 */ /* 0x000fea0003800000 */
.L_x_129:
        /* <DEDUP_REMOVED lines=12> */
.L_x_132:
[----:B------:R-:W-:Y:S05]  /*4d40*/  BSYNC B1 ;  /* 0x0000000000017941 */ /* 0x000fea0003800000 */
.L_x_131:
        /* <DEDUP_REMOVED lines=12> */
.L_x_134:
[----:B------:R-:W-:Y:S05]  /*4e10*/  BSYNC B1 ;  /* 0x0000000000017941 */ /* 0x000fea0003800000 */
.L_x_133:
[----:B-----5:R-:W-:Y:S01]  /*4e20*/  IMAD.U32 R4, R114, 0x10000, RZ ;  /* 0x0001000072047824 */ /* 0x020fe200078e00ff */
[----:B------:R-:W-:Y:S01]  /*4e30*/  ISETP.GT.AND P5, PT, R3, 0x88, P5 ;  /* 0x000000880300780c */ /* 0x000fe20002fa4270 */
        /* <DEDUP_REMOVED lines=8> */
[----:B------:R-:W-:Y:S05]  /*4ec0*/  @!P5 BRA `(.L_x_136) ;  /* 0x000000000004d947 */ /* 0x000fea0003800000 */
[----:B------:R0:W5:Y:S02]  /*4ed0*/  LDG.E.LTC128B.U16 R114, desc[UR38][R12.64+0x52] ;  /* 0x000052260c727981 */ /* 0x000164000c1e1520 */
.L_x_136:
[----:B------:R-:W-:Y:S05]  /*4ee0*/  BSYNC B1 ;  /* 0x0000000000017941 */ /* 0x000fea0003800000 */
.L_x_135:
[----:B0----5:R-:W-:Y:S01]  /*4ef0*/  IMAD.U32 R4, R114, 0x10000, RZ ;  /* 0x0001000072047824 */ /* 0x021fe200078e00ff */
        /* <DEDUP_REMOVED lines=11> */
.L_x_138:
[----:B------:R-:W-:Y:S05]  /*4fb0*/  BSYNC B1 ;  /* 0x0000000000017941 */ /* 0x000fea0003800000 */
.L_x_137:
[----:B0----5:R-:W-:Y:S01]  /*4fc0*/  IMAD.U32 R4, R114, 0x10000, RZ ;  /* 0x0001000072047824 */ /* 0x021fe200078e00ff */
        /* <DEDUP_REMOVED lines=11> */
.L_x_140:
[----:B------:R-:W-:Y:S05]  /*5080*/  BSYNC B1 ;  /* 0x0000000000017941 */ /* 0x000fea0003800000 */
.L_x_139:
        /* <DEDUP_REMOVED lines=12> */
.L_x_142:
[----:B------:R-:W-:Y:S05]  /*5150*/  BSYNC B1 ;  /* 0x0000000000017941 */ /* 0x000fea0003800000 */
.L_x_141:
        /* <DEDUP_REMOVED lines=12> */
.L_x_144:
[----:B------:R-:W-:Y:S05]  /*5220*/  BSYNC B1 ;  /* 0x0000000000017941 */ /* 0x000fea0003800000 */
.L_x_143:
        /* <DEDUP_REMOVED lines=12> */
.L_x_146:
[----:B------:R-:W-:Y:S05]  /*52f0*/  BSYNC B1 ;  /* 0x0000000000017941 */ /* 0x000fea0003800000 */
.L_x_145:
        /* <DEDUP_REMOVED lines=12> */
.L_x_148:
[----:B------:R-:W-:Y:S05]  /*53c0*/  BSYNC B1 ;  /* 0x0000000000017941 */ /* 0x000fea0003800000 */
.L_x_147:
        /* <DEDUP_REMOVED lines=9> */
.L_x_150:
[----:B------:R-:W-:Y:S05]  /*5460*/  BSYNC B1 ;  /* 0x0000000000017941 */ /* 0x000fea0003800000 */
.L_x_149:
        /* <DEDUP_REMOVED lines=12> */
.L_x_152:
[----:B------:R-:W-:Y:S05]  /*5530*/  BSYNC B1 ;  /* 0x0000000000017941 */ /* 0x000fea0003800000 */
.L_x_151:
[----:B------:R-:W-:Y:S05]  /*5540*/  @!P0 BRA `(.L_x_153) ;  /* 0x0000001400848947 */ /* 0x000fea0003800000 */
[----:B-----5:R-:W-:-:S04]  /*5550*/  IMAD.U32 R114, R114, 0x10000, RZ ;  /* 0x0001000072727824 */ /* 0x020fc800078e00ff */
[----:B------:R-:W-:-:S04]  /*5560*/  FMUL R114, R114, R89 ;  /* 0x0000005972727220 */ /* 0x000fc80000400000 */
[----:B------:R-:W-:-:S05]  /*5570*/  FFMA R114, R55, R88, R114 ;  /* 0x0000005837727223 */ /* 0x000fca0000000072 */
[----:B------:R-:W-:-:S05]  /*5580*/  F2FP.BF16.F32.PACK_AB R114, RZ, R114 ;  /* 0x00000072ff72723e */ /* 0x000fca00000010ff */
[----:B------:R0:W-:Y:S01]  /*5590*/  STG.E.U16 desc[UR38][R10.64+0x72], R114 ;  /* 0x000072720a007986 */ /* 0x0001e2000c101526 */
[----:B------:R-:W-:Y:S05]  /*55a0*/  BRA `(.L_x_153) ;  /* 0x00000014006c7947 */ /* 0x000fea0003800000 */
.L_x_30:
[----:B------:R-:W-:Y:S01]  /*55b0*/  ULDC.64 UR4, c[0x0][0x5c0] ;  /* 0x0001700000047ab9 */ /* 0x000fe20000000a00 */
[-C--:B------:R-:W-:Y:S01]  /*55c0*/  FMUL R56, R56, R88.reuse ;  /* 0x0000005838387220 */ /* 0x080fe20000400000 */
[----:B------:R-:W-:Y:S01]  /*55d0*/  LEA R10, P1, R110, UR4, 0x1 ;  /* 0x000000046e0a7c11 */ /* 0x000fe2000f8208ff */
[----:B------:R-:W-:Y:S01]  /*55e0*/  IMAD.SHL.U32 R7, R94, 0x2, RZ ;  /* 0x000000025e077824 */ /* 0x000fe200078e00ff */
[----:B------:R-:W-:Y:S01]  /*55f0*/  ISETP.GT.AND P3, PT, R4, 0x1, PT ;  /* 0x000000010400780c */ /* 0x000fe20003f64270 */
[----:B------:R-:W-:Y:S01]  /*5600*/  FMUL R57, R57, R88 ;  /* 0x0000005839397220 */ /* 0x000fe20000400000 */
[----:B------:R-:W-:Y:S01]  /*5610*/  F2FP.BF16.F32.PACK_AB R56, RZ, R56 ;  /* 0x00000038ff38723e */ /* 0x000fe200000010ff */
[-C--:B------:R-:W-:Y:S01]  /*5620*/  FMUL R58, R58, R88.reuse ;  /* 0x000000583a3a7220 */ /* 0x080fe20000400000 */
[----:B------:R-:W-:Y:S01]  /*5630*/  LEA.HI.X R11, R110, UR5, R103, 0x1, P1 ;  /* 0x000000056e0b7c11 */ /* 0x000fe200088f0c67 */
[-C--:B------:R-:W-:Y:S01]  /*5640*/  FMUL R59, R59, R88.reuse ;  /* 0x000000583b3b7220 */ /* 0x080fe20000400000 */
[----:B------:R-:W-:Y:S01]  /*5650*/  ISETP.GT.AND P1, PT, R3, RZ, P3 ;  /* 0x000000ff0300720c */ /* 0x000fe20001f24270 */
[----:B------:R-:W-:Y:S01]  /*5660*/  IMAD.SHL.U32 R19, R95, 0x2, RZ ;  /* 0x000000025f137824 */ /* 0x000fe200078e00ff */
[----:B------:R-:W-:Y:S01]  /*5670*/  ISETP.GT.AND P2, PT, R3, 0x8, P6 ;  /* 0x000000080300780c */ /* 0x000fe20003744270 */
[----:B------:R-:W-:Y:S01]  /*5680*/  @P0 STG.E.U16 desc[UR38][R10.64], R56 ;  /* 0x000000380a000986 */ /* 0x000fe2000c101526 */
[----:B------:R-:W-:Y:S01]  /*5690*/  SHF.L.U64.HI R5, R94, 0x1, R93 ;  /* 0x000000015e057819 */ /* 0x000fe2000001025d */
[----:B------:R-:W-:Y:S01]  /*56a0*/  FMUL R60, R60, R88 ;  /* 0x000000583c3c7220 */ /* 0x000fe20000400000 */
[----:B------:R-:W-:Y:S01]  /*56b0*/  IADD3 R8, P0, R7, R10, RZ ;  /* 0x0000000a07087210 */ /* 0x000fe20007f1e0ff */
[-C--:B------:R-:W-:Y:S01]  /*56c0*/  FMUL R61, R61, R88.reuse ;  /* 0x000000583d3d7220 */ /* 0x080fe20000400000 */
[----:B------:R-:W-:Y:S01]  /*56d0*/  F2FP.BF16.F32.PACK_AB R57, RZ, R57 ;  /* 0x00000039ff39723e */ /* 0x000fe200000010ff */
[----:B------:R-:W-:Y:S01]  /*56e0*/  FMUL R63, R63, R88 ;  /* 0x000000583f3f7220 */ /* 0x000fe20000400000 */
[----:B------:R-:W-:Y:S01]  /*56f0*/  F2FP.BF16.F32.PACK_AB R58, RZ, R58 ;  /* 0x0000003aff3a723e */ /* 0x000fe200000010ff */
[----:B------:R-:W-:Y:S01]  /*5700*/  IMAD.X R9, R5, 0x1, R11, P0 ;  /* 0x0000000105097824 */ /* 0x000fe200000e060b */
[----:B------:R-:W-:Y:S01]  /*5710*/  ISETP.GT.AND P0, PT, R3, 0x8, P3 ;  /* 0x000000080300780c */ /* 0x000fe20001f04270 */
[----:B------:R-:W-:Y:S01]  /*5720*/  @P1 STG.E.U16 desc[UR38][R10.64+0x2], R57 ;  /* 0x000002390a001986 */ /* 0x000fe2000c101526 */
[----:B------:R-:W-:Y:S01]  /*5730*/  F2FP.BF16.F32.PACK_AB R59, RZ, R59 ;  /* 0x0000003bff3b723e */ /* 0x000fe200000010ff */
[----:B------:R-:W-:Y:S01]  /*5740*/  FMUL R62, R62, R88 ;  /* 0x000000583e3e7220 */ /* 0x000fe20000400000 */
[----:B------:R-:W-:Y:S01]  /*5750*/  SHF.L.U64.HI R13, R95, 0x1, R92 ;  /* 0x000000015f0d7819 */ /* 0x000fe2000001025c */
[----:B------:R-:W-:Y:S01]  /*5760*/  @P2 STG.E.U16 desc[UR38][R8.64], R58 ;  /* 0x0000003a08002986 */ /* 0x000fe2000c101526 */
[----:B------:R-:W-:Y:S01]  /*5770*/  IADD3 R6, P1, P2, R19, R10, R7 ;  /* 0x0000000a13067210 */ /* 0x000fe20007a3e007 */
[-C--:B------:R-:W-:Y:S01]  /*5780*/  FMUL R64, R64, R88.reuse ;  /* 0x0000005840407220 */ /* 0x080fe20000400000 */
[C---:B------:R-:W-:Y:S01]  /*5790*/  ISETP.GT.AND P4, PT, R4.reuse, 0x8, PT ;  /* 0x000000080400780c */ /* 0x040fe20003f84270 */
[-C--:B------:R-:W-:Y:S01]  /*57a0*/  FMUL R65, R65, R88.reuse ;  /* 0x0000005841417220 */ /* 0x080fe20000400000 */
[----:B------:R-:W-:Y:S01]  /*57b0*/  ISETP.GT.AND P3, PT, R4, 0x9, PT ;  /* 0x000000090400780c */ /* 0x000fe20003f64270 */
[-C--:B------:R-:W-:Y:S01]  /*57c0*/  FMUL R66, R66, R88.reuse ;  /* 0x0000005842427220 */ /* 0x080fe20000400000 */
[----:B------:R-:W-:Y:S01]  /*57d0*/  IADD3.X R7, R13, R11, R5, P1, P2 ;  /* 0x0000000b0d077210 */ /* 0x000fe20000fe4405 */
[----:B------:R-:W-:Y:S01]  /*57e0*/  @P0 STG.E.U16 desc[UR38][R8.64+0x2], R59 ;  /* 0x0000023b08000986 */ /* 0x000fe2000c101526 */
[----:B------:R-:W-:Y:S01]  /*57f0*/  ISETP.GT.AND P1, PT, R3, RZ, P4 ;  /* 0x000000ff0300720c */ /* 0x000fe20002724270 */
[-C--:B------:R-:W-:Y:S01]  /*5800*/  FMUL R67, R67, R88.reuse ;  /* 0x0000005843437220 */ /* 0x080fe20000400000 */
[----:B------:R-:W-:Y:S01]  /*5810*/  ISETP.GT.AND P0, PT, R3, RZ, P3 ;  /* 0x000000ff0300720c */ /* 0x000fe20001f04270 */
[----:B------:R-:W-:Y:S01]  /*5820*/  FMUL R68, R68, R88 ;  /* 0x0000005844447220 */ /* 0x000fe20000400000 */
[----:B------:R-:W-:Y:S01]  /*5830*/  F2FP.BF16.F32.PACK_AB R60, RZ, R60 ;  /* 0x0000003cff3c723e */ /* 0x000fe200000010ff */
[-C--:B------:R-:W-:Y:S01]  /*5840*/  FMUL R69, R69, R88.reuse ;  /* 0x0000005845457220 */ /* 0x080fe20000400000 */
[----:B------:R-:W-:Y:S01]  /*5850*/  F2FP.BF16.F32.PACK_AB R61, RZ, R61 ;  /* 0x0000003dff3d723e */ /* 0x000fe200000010ff */
[-C--:B------:R-:W-:Y:S01]  /*5860*/  FMUL R70, R70, R88.reuse ;  /* 0x0000005846467220 */ /* 0x080fe20000400000 */
[----:B------:R-:W-:Y:S01]  /*5870*/  F2FP.BF16.F32.PACK_AB R63, RZ, R63 ;  /* 0x0000003fff3f723e */ /* 0x000fe200000010ff */
[----:B------:R-:W-:Y:S01]  /*5880*/  FMUL R71, R71, R88 ;  /* 0x0000005847477220 */ /* 0x000fe20000400000 */
[----:B------:R-:W-:Y:S01]  /*5890*/  F2FP.BF16.F32.PACK_AB R62, RZ, R62 ;  /* 0x0000003eff3e723e */ /* 0x000fe200000010ff */
[----:B------:R-:W-:Y:S01]  /*58a0*/  FMUL R72, R72, R88 ;  /* 0x0000005848487220 */ /* 0x000fe20000400000 */
[----:B------:R-:W-:Y:S01]  /*58b0*/  F2FP.BF16.F32.PACK_AB R64, RZ, R64 ;  /* 0x00000040ff40723e */ /* 0x000fe200000010ff */
[----:B------:R-:W-:Y:S01]  /*58c0*/  @P1 STG.E.U16 desc[UR38][R10.64+0x10], R60 ;  /* 0x0000103c0a001986 */ /* 0x000fe2000c101526 */
[----:B------:R-:W-:Y:S01]  /*58d0*/  ISETP.GT.AND P1, PT, R3, 0x8, P4 ;  /* 0x000000080300780c */ /* 0x000fe20002724270 */
[-C--:B------:R-:W-:Y:S01]  /*58e0*/  FMUL R73, R73, R88.reuse ;  /* 0x0000005849497220 */ /* 0x080fe20000400000 */
[----:B------:R-:W-:Y:S01]  /*58f0*/  ISETP.GT.AND P2, PT, R4, 0x11, PT ;  /* 0x000000110400780c */ /* 0x000fe20003f44270 */
[----:B------:R-:W-:Y:S01]  /*5900*/  @P0 STG.E.U16 desc[UR38][R10.64+0x12], R61 ;  /* 0x0000123d0a000986 */ /* 0x000fe2000c101526 */
[----:B------:R-:W-:Y:S01]  /*5910*/  ISETP.GT.AND P0, PT, R3, 0x8, P3 ;  /* 0x000000080300780c */ /* 0x000fe20001f04270 */
[-C--:B------:R-:W-:Y:S01]  /*5920*/  FMUL R74, R74, R88.reuse ;  /* 0x000000584a4a7220 */ /* 0x080fe20000400000 */
[----:B------:R-:W-:Y:S01]  /*5930*/  ISETP.GT.AND P3, PT, R4, 0x10, PT ;  /* 0x000000100400780c */ /* 0x000fe20003f64270 */
[-C--:B------:R-:W-:Y:S01]  /*5940*/  FMUL R75, R75, R88.reuse ;  /* 0x000000584b4b7220 */ /* 0x080fe20000400000 */
[----:B------:R-:W-:Y:S01]  /*5950*/  F2FP.BF16.F32.PACK_AB R65, RZ, R65 ;  /* 0x00000041ff41723e */ /* 0x000fe200000010ff */
[----:B------:R-:W-:Y:S01]  /*5960*/  FMUL R76, R76, R88 ;  /* 0x000000584c4c7220 */ /* 0x000fe20000400000 */
[----:B------:R-:W-:Y:S01]  /*5970*/  F2FP.BF16.F32.PACK_AB R66, RZ, R66 ;  /* 0x00000042ff42723e */ /* 0x000fe200000010ff */
[----:B------:R-:W-:Y:S01]  /*5980*/  FMUL R77, R77, R88 ;  /* 0x000000584d4d7220 */ /* 0x000fe20000400000 */
[----:B------:R-:W-:Y:S01]  /*5990*/  F2FP.BF16.F32.PACK_AB R67, RZ, R67 ;  /* 0x00000043ff43723e */ /* 0x000fe200000010ff */
[----:B------:R-:W-:Y:S01]  /*59a0*/  @P1 STG.E.U16 desc[UR38][R8.64+0x10], R62 ;  /* 0x0000103e08001986 */ /* 0x000fe2000c101526 */
[----:B------:R-:W-:Y:S01]  /*59b0*/  F2FP.BF16.F32.PACK_AB R68, RZ, R68 ;  /* 0x00000044ff44723e */ /* 0x000fe200000010ff */
[-C--:B------:R-:W-:Y:S01]  /*59c0*/  FMUL R78, R78, R88.reuse ;  /* 0x000000584e4e7220 */ /* 0x080fe20000400000 */
[----:B------:R-:W-:Y:S01]  /*59d0*/  ISETP.GT.AND P1, PT, R4, 0x19, PT ;  /* 0x000000190400780c */ /* 0x000fe20003f24270 */
[----:B------:R-:W-:Y:S01]  /*59e0*/  @P0 STG.E.U16 desc[UR38][R8.64+0x12], R63 ;  /* 0x0000123f08000986 */ /* 0x000fe2000c101526 */
[----:B------:R-:W-:Y:S01]  /*59f0*/  ISETP.GT.AND P0, PT, R3, RZ, P3 ;  /* 0x000000ff0300720c */ /* 0x000fe20001f04270 */
[-C--:B------:R-:W-:Y:S01]  /*5a00*/  FMUL R79, R79, R88.reuse ;  /* 0x000000584f4f7220 */ /* 0x080fe20000400000 */
[----:B------:R-:W-:Y:S01]  /*5a10*/  F2FP.BF16.F32.PACK_AB R69, RZ, R69 ;  /* 0x00000045ff45723e */ /* 0x000fe200000010ff */
[----:B------:R-:W-:Y:S01]  /*5a20*/  FMUL R80, R80, R88 ;  /* 0x0000005850507220 */ /* 0x000fe20000400000 */
[----:B------:R-:W-:Y:S01]  /*5a30*/  F2FP.BF16.F32.PACK_AB R70, RZ, R70 ;  /* 0x00000046ff46723e */ /* 0x000fe200000010ff */
        /* <DEDUP_REMOVED lines=8> */
[----:B------:R-:W-:Y:S01]  /*5ac0*/  @P0 STG.E.U16 desc[UR38][R10.64+0x20], R64 ;  /* 0x000020400a000986 */ /* 0x000fe2000c101526 */
[----:B------:R-:W-:Y:S01]  /*5ad0*/  ISETP.GT.AND P0, PT, R3, RZ, P2 ;  /* 0x000000ff0300720c */ /* 0x000fe20001704270 */
[-C--:B------:R-:W-:Y:S01]  /*5ae0*/  FMUL R85, R85, R88.reuse ;  /* 0x0000005855557220 */ /* 0x080fe20000400000 */
[----:B------:R-:W-:Y:S01]  /*5af0*/  F2FP.BF16.F32.PACK_AB R75, RZ, R75 ;  /* 0x0000004bff4b723e */ /* 0x000fe200000010ff */
[-C--:B------:R-:W-:Y:S01]  /*5b00*/  FMUL R86, R86, R88.reuse ;  /* 0x0000005856567220 */ /* 0x080fe20000400000 */
[----:B------:R-:W-:Y:S01]  /*5b10*/  ISETP.GT.AND P5, PT, R4, 0x28, PT ;  /* 0x000000280400780c */ /* 0x000fe20003fa4270 */
[----:B------:R-:W-:Y:S01]  /*5b20*/  FMUL R87, R87, R88 ;  /* 0x0000005857577220 */ /* 0x000fe20000400000 */
[----:B------:R-:W-:Y:S01]  /*5b30*/  F2FP.BF16.F32.PACK_AB R76, RZ, R76 ;  /* 0x0000004cff4c723e */ /* 0x000fe200000010ff */
[-C--:B------:R-:W-:Y:S01]  /*5b40*/  FMUL R24, R24, R88.reuse ;  /* 0x0000005818187220 */ /* 0x080fe20000400000 */
[----:B------:R-:W-:Y:S01]  /*5b50*/  ISETP.GT.AND P4, PT, R4, 0x29, PT ;  /* 0x000000290400780c */ /* 0x000fe20003f84270 */
[-C--:B------:R-:W-:Y:S01]  /*5b60*/  FMUL R25, R25, R88.reuse ;  /* 0x0000005819197220 */ /* 0x080fe20000400000 */
[----:B------:R-:W-:Y:S01]  /*5b70*/  F2FP.BF16.F32.PACK_AB R77, RZ, R77 ;  /* 0x0000004dff4d723e */ /* 0x000fe200000010ff */
[----:B------:R-:W-:Y:S01]  /*5b80*/  FMUL R26, R26, R88 ;  /* 0x000000581a1a7220 */ /* 0x000fe20000400000 */
[----:B------:R-:W-:Y:S01]  /*5b90*/  F2FP.BF16.F32.PACK_AB R78, RZ, R78 ;  /* 0x0000004eff4e723e */ /* 0x000fe200000010ff */
[----:B------:R-:W-:Y:S01]  /*5ba0*/  @P0 STG.E.U16 desc[UR38][R10.64+0x22], R65 ;  /* 0x000022410a000986 */ /* 0x000fe2000c101526 */
[----:B------:R-:W-:Y:S01]  /*5bb0*/  ISETP.GT.AND P0, PT, R3, 0x8, P3 ;  /* 0x000000080300780c */ /* 0x000fe20001f04270 */
[-C--:B------:R-:W-:Y:S01]  /*5bc0*/  FMUL R27, R27, R88.reuse ;  /* 0x000000581b1b7220 */ /* 0x080fe20000400000 */
[----:B------:R-:W-:Y:S01]  /*5bd0*/  F2FP.BF16.F32.PACK_AB R79, RZ, R79 ;  /* 0x0000004fff4f723e */ /* 0x000fe200000010ff */
[-C--:B------:R-:W-:Y:S01]  /*5be0*/  FMUL R28, R28, R88.reuse ;  /* 0x000000581c1c7220 */ /* 0x080fe20000400000 */
[----:B------:R-:W-:Y:S01]  /*5bf0*/  ISETP.GT.AND P3, PT, R4, 0x30, PT ;  /* 0x000000300400780c */ /* 0x000fe20003f64270 */
        /* <DEDUP_REMOVED lines=8> */
[----:B------:R-:W-:Y:S01]  /*5c80*/  @P0 STG.E.U16 desc[UR38][R8.64+0x20], R66 ;  /* 0x0000204208000986 */ /* 0x000fe2000c101526 */
[----:B------:R-:W-:Y:S01]  /*5c90*/  ISETP.GT.AND P0, PT, R3, 0x8, P2 ;  /* 0x000000080300780c */ /* 0x000fe20001704270 */
[-C--:B------:R-:W-:Y:S01]  /*5ca0*/  FMUL R33, R33, R88.reuse ;  /* 0x0000005821217220 */ /* 0x080fe20000400000 */
[----:B------:R-:W-:Y:S01]  /*5cb0*/  ISETP.GT.AND P2, PT, R4, 0x18, PT ;  /* 0x000000180400780c */ /* 0x000fe20003f44270 */
[----:B------:R-:W-:Y:S01]  /*5cc0*/  FMUL R34, R34, R88 ;  /* 0x0000005822227220 */ /* 0x000fe20000400000 */
[----:B------:R-:W-:Y:S01]  /*5cd0*/  F2FP.BF16.F32.PACK_AB R84, RZ, R84 ;  /* 0x00000054ff54723e */ /* 0x000fe200000010ff */
[-C--:B------:R-:W-:Y:S01]  /*5ce0*/  FMUL R35, R35, R88.reuse ;  /* 0x0000005823237220 */ /* 0x080fe20000400000 */
[----:B------:R-:W-:Y:S01]  /*5cf0*/  P2R R5, PR, RZ, 0x20 ;  /* 0x00000020ff057803 */ /* 0x000fe20000000000 */
[-C--:B------:R-:W-:Y:S01]  /*5d00*/  FMUL R36, R36, R88.reuse ;  /* 0x0000005824247220 */ /* 0x080fe20000400000 */
[----:B------:R-:W-:Y:S01]  /*5d10*/  F2FP.BF16.F32.PACK_AB R85, RZ, R85 ;  /* 0x00000055ff55723e */ /* 0x000fe200000010ff */
[----:B------:R-:W-:Y:S01]  /*5d20*/  FMUL R37, R37, R88 ;  /* 0x0000005825257220 */ /* 0x000fe20000400000 */
[----:B------:R-:W-:Y:S01]  /*5d30*/  F2FP.BF16.F32.PACK_AB R86, RZ, R86 ;  /* 0x00000056ff56723e */ /* 0x000fe200000010ff */
[-C--:B------:R-:W-:Y:S01]  /*5d40*/  FMUL R38, R38, R88.reuse ;  /* 0x0000005826267220 */ /* 0x080fe20000400000 */
[----:B------:R-:W-:Y:S01]  /*5d50*/  F2FP.BF16.F32.PACK_AB R87, RZ, R87 ;  /* 0x00000057ff57723e */ /* 0x000fe200000010ff */
[----:B------:R-:W-:Y:S01]  /*5d60*/  @P0 STG.E.U16 desc[UR38][R8.64+0x22], R67 ;  /* 0x0000224308000986 */ /* 0x000fe2000c101526 */
[----:B------:R-:W-:Y:S01]  /*5d70*/  ISETP.GT.AND P0, PT, R3, RZ, P2 ;  /* 0x000000ff0300720c */ /* 0x000fe20001704270 */
        /* <DEDUP_REMOVED lines=36> */
[----:B------:R-:W-:Y:S01]  /*5fc0*/  FMUL R55, R55, R88 ;  /* 0x0000005837377220 */ /* 0x000fe20000400000 */
[----:B------:R-:W-:-:S02]  /*5fd0*/  F2FP.BF16.F32.PACK_AB R39, RZ, R39 ;  /* 0x00000027ff27723e */ /* 0x000fc400000010ff */
[----:B------:R-:W-:Y:S01]  /*5fe0*/  F2FP.BF16.F32.PACK_AB R40, RZ, R40 ;  /* 0x00000028ff28723e */ /* 0x000fe200000010ff */
[----:B------:R-:W-:Y:S01]  /*5ff0*/  @P0 STG.E.U16 desc[UR38][R8.64+0x30], R70 ;  /* 0x0000304608000986 */ /* 0x000fe2000c101526 */
[----:B------:R-:W-:Y:S02]  /*6000*/  ISETP.GT.AND P0, PT, R3, 0x8, P1 ;  /* 0x000000080300780c */ /* 0x000fe40000f04270 */
[----:B------:R-:W-:Y:S02]  /*6010*/  ISETP.GT.AND P1, PT, R4, 0x21, PT ;  /* 0x000000210400780c */ /* 0x000fe40003f24270 */
[----:B------:R-:W-:Y:S02]  /*6020*/  F2FP.BF16.F32.PACK_AB R41, RZ, R41 ;  /* 0x00000029ff29723e */ /* 0x000fe400000010ff */
[----:B------:R-:W-:Y:S02]  /*6030*/  F2FP.BF16.F32.PACK_AB R42, RZ, R42 ;  /* 0x0000002aff2a723e */ /* 0x000fe400000010ff */
[----:B------:R-:W-:-:S02]  /*6040*/  F2FP.BF16.F32.PACK_AB R43, RZ, R43 ;  /* 0x0000002bff2b723e */ /* 0x000fc400000010ff */
[----:B------:R-:W-:Y:S02]  /*6050*/  F2FP.BF16.F32.PACK_AB R44, RZ, R44 ;  /* 0x0000002cff2c723e */ /* 0x000fe400000010ff */
[----:B------:R-:W-:Y:S01]  /*6060*/  F2FP.BF16.F32.PACK_AB R45, RZ, R45 ;  /* 0x0000002dff2d723e */ /* 0x000fe200000010ff */
[----:B------:R-:W-:Y:S01]  /*6070*/  @P0 STG.E.U16 desc[UR38][R8.64+0x32], R71 ;  /* 0x0000324708000986 */ /* 0x000fe2000c101526 */
[----:B------:R-:W-:Y:S02]  /*6080*/  ISETP.GT.AND P0, PT, R3, RZ, P2 ;  /* 0x000000ff0300720c */ /* 0x000fe40001704270 */
[----:B------:R-:W-:Y:S02]  /*6090*/  F2FP.BF16.F32.PACK_AB R46, RZ, R46 ;  /* 0x0000002eff2e723e */ /* 0x000fe400000010ff */
[----:B------:R-:W-:Y:S02]  /*60a0*/  F2FP.BF16.F32.PACK_AB R47, RZ, R47 ;  /* 0x0000002fff2f723e */ /* 0x000fe400000010ff */
[----:B------:R-:W-:-:S02]  /*60b0*/  F2FP.BF16.F32.PACK_AB R48, RZ, R48 ;  /* 0x00000030ff30723e */ /* 0x000fc400000010ff */
[----:B------:R-:W-:Y:S02]  /*60c0*/  F2FP.BF16.F32.PACK_AB R49, RZ, R49 ;  /* 0x00000031ff31723e */ /* 0x000fe400000010ff */
[----:B------:R-:W-:Y:S02]  /*60d0*/  F2FP.BF16.F32.PACK_AB R50, RZ, R50 ;  /* 0x00000032ff32723e */ /* 0x000fe400000010ff */
[----:B------:R-:W-:Y:S01]  /*60e0*/  F2FP.BF16.F32.PACK_AB R51, RZ, R51 ;  /* 0x00000033ff33723e */ /* 0x000fe200000010ff */
[----:B------:R-:W-:Y:S01]  /*60f0*/  @P0 STG.E.U16 desc[UR38][R10.64+0x40], R72 ;  /* 0x000040480a000986 */ /* 0x000fe2000c101526 */
[----:B------:R-:W-:Y:S02]  /*6100*/  ISETP.GT.AND P0, PT, R3, RZ, P1 ;  /* 0x000000ff0300720c */ /* 0x000fe40000f04270 */
[----:B------:R-:W-:Y:S02]  /*6110*/  F2FP.BF16.F32.PACK_AB R52, RZ, R52 ;  /* 0x00000034ff34723e */ /* 0x000fe400000010ff */
[----:B------:R-:W-:-:S02]  /*6120*/  F2FP.BF16.F32.PACK_AB R53, RZ, R53 ;  /* 0x00000035ff35723e */ /* 0x000fc400000010ff */
[----:B------:R-:W-:Y:S02]  /*6130*/  F2FP.BF16.F32.PACK_AB R54, RZ, R54 ;  /* 0x00000036ff36723e */ /* 0x000fe400000010ff */
[----:B------:R-:W-:-:S05]  /*6140*/  F2FP.BF16.F32.PACK_AB R55, RZ, R55 ;  /* 0x00000037ff37723e */ /* 0x000fca00000010ff */
[----:B------:R-:W-:Y:S01]  /*6150*/  @P0 STG.E.U16 desc[UR38][R10.64+0x42], R73 ;  /* 0x000042490a000986 */ /* 0x000fe2000c101526 */
[----:B------:R-:W-:Y:S02]  /*6160*/  ISETP.GT.AND P0, PT, R3, 0x8, P2 ;  /* 0x000000080300780c */ /* 0x000fe40001704270 */
[----:B------:R-:W-:-:S11]  /*6170*/  ISETP.GT.AND P2, PT, R4, 0x38, PT ;  /* 0x000000380400780c */ /* 0x000fd60003f44270 */
[----:B------:R-:W-:Y:S01]  /*6180*/  @P0 STG.E.U16 desc[UR38][R8.64+0x40], R74 ;  /* 0x0000404a08000986 */ /* 0x000fe2000c101526 */
[----:B------:R-:W-:-:S13]  /*6190*/  ISETP.GT.AND P0, PT, R3, 0x8, P1 ;  /* 0x000000080300780c */ /* 0x000fda0000f04270 */
[----:B------:R-:W-:Y:S01]  /*61a0*/  @P0 STG.E.U16 desc[UR38][R8.64+0x42], R75 ;  /* 0x0000424b08000986 */ /* 0x000fe2000c101526 */
[----:B------:R-:W-:-:S13]  /*61b0*/  ISETP.GT.AND P0, PT, R3, RZ, P5 ;  /* 0x000000ff0300720c */ /* 0x000fda0002f04270 */
[----:B------:R-:W-:Y:S01]  /*61c0*/  @P0 STG.E.U16 desc[UR38][R10.64+0x50], R76 ;  /* 0x0000504c0a000986 */ /* 0x000fe2000c101526 */
[----:B------:R-:W-:-:S13]  /*61d0*/  ISETP.GT.AND P0, PT, R3, RZ, P4 ;  /* 0x000000ff0300720c */ /* 0x000fda0002704270 */
[----:B------:R-:W-:Y:S01]  /*61e0*/  @P0 STG.E.U16 desc[UR38][R10.64+0x52], R77 ;  /* 0x0000524d0a000986 */ /* 0x000fe2000c101526 */
[----:B------:R-:W-:-:S13]  /*61f0*/  ISETP.GT.AND P0, PT, R3, 0x8, P5 ;  /* 0x000000080300780c */ /* 0x000fda0002f04270 */
[----:B------:R-:W-:Y:S01]  /*6200*/  @P0 STG.E.U16 desc[UR38][R8.64+0x50], R78 ;  /* 0x0000504e08000986 */ /* 0x000fe2000c101526 */
[----:B------:R-:W-:-:S13]  /*6210*/  ISETP.GT.AND P0, PT, R3, 0x8, P4 ;  /* 0x000000080300780c */ /* 0x000fda0002704270 */
[----:B------:R-:W-:Y:S01]  /*6220*/  @P0 STG.E.U16 desc[UR38][R8.64+0x52], R79 ;  /* 0x0000524f08000986 */ /* 0x000fe2000c101526 */
[----:B------:R-:W-:-:S13]  /*6230*/  ISETP.GT.AND P0, PT, R3, RZ, P3 ;  /* 0x000000ff0300720c */ /* 0x000fda0001f04270 */
[----:B------:R-:W-:Y:S01]  /*6240*/  @P0 STG.E.U16 desc[UR38][R10.64+0x60], R80 ;  /* 0x000060500a000986 */ /* 0x000fe2000c101526 */
[----:B------:R-:W-:-:S04]  /*6250*/  ISETP.GT.AND P0, PT, R4, 0x31, PT ;  /* 0x000000310400780c */ /* 0x000fc80003f04270 */
[----:B------:R-:W-:-:S13]  /*6260*/  ISETP.GT.AND P1, PT, R3, RZ, P0 ;  /* 0x000000ff0300720c */ /* 0x000fda0000724270 */
[----:B------:R-:W-:Y:S01]  /*6270*/  @P1 STG.E.U16 desc[UR38][R10.64+0x62], R81 ;  /* 0x000062510a001986 */ /* 0x000fe2000c101526 */
[----:B------:R-:W-:-:S13]  /*6280*/  ISETP.GT.AND P1, PT, R3, 0x8, P3 ;  /* 0x000000080300780c */ /* 0x000fda0001f24270 */
[----:B------:R-:W-:Y:S01]  /*6290*/  @P1 STG.E.U16 desc[UR38][R8.64+0x60], R82 ;  /* 0x0000605208001986 */ /* 0x000fe2000c101526 */
[----:B------:R-:W-:-:S13]  /*62a0*/  ISETP.GT.AND P1, PT, R3, 0x8, P0 ;  /* 0x000000080300780c */ /* 0x000fda0000724270 */
[----:B------:R-:W-:Y:S01]  /*62b0*/  @P1 STG.E.U16 desc[UR38][R8.64+0x62], R83 ;  /* 0x0000625308001986 */ /* 0x000fe2000c101526 */
[----:B------:R-:W-:-:S05]  /*62c0*/  IADD3 R14, P1, R19, R8, RZ ;  /* 0x00000008130e7210 */ /* 0x000fca0007f3e0ff */
[----:B------:R-:W-:Y:S01]  /*62d0*/  IMAD.X R15, R13, 0x1, R9, P1 ;  /* 0x000000010d0f7824 */ /* 0x000fe200008e0609 */
[----:B------:R-:W-:-:S13]  /*62e0*/  ISETP.GT.AND P1, PT, R3, RZ, P2 ;  /* 0x000000ff0300720c */ /* 0x000fda0001724270 */
[----:B------:R-:W-:Y:S01]  /*62f0*/  @P1 STG.E.U16 desc[UR38][R10.64+0x70], R84 ;  /* 0x000070540a001986 */ /* 0x000fe2000c101526 */
[----:B------:R-:W-:-:S05]  /*6300*/  IADD3 R20, P1, R19, R8, RZ ;  /* 0x0000000813147210 */ /* 0x000fca0007f3e0ff */
[----:B------:R-:W-:Y:S01]  /*6310*/  IMAD.X R21, R13, 0x1, R9, P1 ;  /* 0x000000010d157824 */ /* 0x000fe200008e0609 */
[----:B------:R-:W-:-:S05]  /*6320*/  IADD3 R12, P1, R19, R10, RZ ;  /* 0x0000000a130c7210 */ /* 0x000fca0007f3e0ff */
[----:B------:R-:W-:Y:S01]  /*6330*/  IMAD.X R13, R13, 0x1, R11, P1 ;  /* 0x000000010d0d7824 */ /* 0x000fe200008e060b */
[----:B------:R-:W-:-:S04]  /*6340*/  ISETP.GT.AND P1, PT, R4, 0x39, PT ;  /* 0x000000390400780c */ /* 0x000fc80003f24270 */
[----:B------:R-:W-:-:S13]  /*6350*/  ISETP.GT.AND P5, PT, R3, RZ, P1 ;  /* 0x000000ff0300720c */ /* 0x000fda0000fa4270 */
[----:B------:R-:W-:Y:S01]  /*6360*/  @P5 STG.E.U16 desc[UR38][R10.64+0x72], R85 ;  /* 0x000072550a005986 */ /* 0x000fe2000c101526 */
[----:B------:R-:W-:-:S13]  /*6370*/  ISETP.GT.AND P5, PT, R3, 0x8, P2 ;  /* 0x000000080300780c */ /* 0x000fda00017a4270 */
[----:B------:R-:W-:Y:S01]  /*6380*/  @P5 STG.E.U16 desc[UR38][R8.64+0x70], R86 ;  /* 0x0000705608005986 */ /* 0x000fe2000c101526 */
[----:B------:R-:W-:-:S13]  /*6390*/  ISETP.GT.AND P5, PT, R3, 0x8, P1 ;  /* 0x000000080300780c */ /* 0x000fda0000fa4270 */
[----:B------:R0:W-:Y:S01]  /*63a0*/  @P5 STG.E.U16 desc[UR38][R8.64+0x72], R87 ;  /* 0x0000725708005986 */ /* 0x0001e2000c101526 */
[C---:B------:R-:W-:Y:S02]  /*63b0*/  ISETP.GT.AND P5, PT, R3.reuse, 0x80, P6 ;  /* 0x000000800300780c */ /* 0x040fe400037a4270 */
[----:B------:R-:W-:-:S11]  /*63c0*/  ISETP.GT.AND P6, PT, R3, 0x88, P6 ;  /* 0x000000880300780c */ /* 0x000fd600037c4270 */
[----:B------:R-:W-:Y:S01]  /*63d0*/  @P5 STG.E.U16 desc[UR38][R12.64], R24 ;  /* 0x000000180c005986 */ /* 0x000fe2000c101526 */
[----:B------:R-:W-:-:S04]  /*63e0*/  ISETP.GT.AND P5, PT, R4, 0x1, PT ;  /* 0x000000010400780c */ /* 0x000fc80003fa4270 */
[----:B------:R-:W-:-:S13]  /*63f0*/  ISETP.GT.AND P5, PT, R3, 0x80, P5 ;  /* 0x000000800300780c */ /* 0x000fda0002fa4270 */
[----:B0-----:R-:W-:Y:S02]  /*6400*/  @P5 IMAD.MOV.U32 R8, RZ, RZ, R12 ;  /* 0x000000ffff085224 */ /* 0x001fe400078e000c */
[----:B------:R-:W-:-:S05]  /*6410*/  @P5 IMAD.MOV.U32 R9, RZ, RZ, R13 ;  /* 0x000000ffff095224 */ /* 0x000fca00078e000d */
[----:B------:R0:W-:Y:S01]  /*6420*/  @P5 STG.E.U16 desc[UR38][R8.64+0x2], R25 ;  /* 0x0000021908005986 */ /* 0x0001e2000c101526 */
[----:B------:R-:W-:-:S03]  /*6430*/  ISETP.NE.AND P5, PT, R5, RZ, PT ;  /* 0x000000ff0500720c */ /* 0x000fc60003fa5270 */
[----:B------:R-:W-:Y:S01]  /*6440*/  @P6 STG.E.U16 desc[UR38][R14.64], R26 ;  /* 0x0000001a0e006986 */ /* 0x000fe2000c101526 */
[----:B------:R-:W-:-:S04]  /*6450*/  ISETP.GT.AND P6, PT, R4, 0x1, PT ;  /* 0x000000010400780c */ /* 0x000fc80003fc4270 */
[----:B------:R-:W-:-:S13]  /*6460*/  ISETP.GT.AND P6, PT, R3, 0x88, P6 ;  /* 0x000000880300780c */ /* 0x000fda00037c4270 */
[----:B------:R-:W-:Y:S01]  /*6470*/  @P6 STG.E.U16 desc[UR38][R20.64+0x2], R27 ;  /* 0x0000021b14006986 */ /* 0x000fe2000c101526 */
[----:B------:R-:W-:-:S04]  /*6480*/  ISETP.GT.AND P6, PT, R4, 0x8, PT ;  /* 0x000000080400780c */ /* 0x000fc80003fc4270 */
[----:B------:R-:W-:-:S13]  /*6490*/  ISETP.GT.AND P6, PT, R3, 0x80, P6 ;  /* 0x000000800300780c */ /* 0x000fda00037c4270 */
[----:B0-----:R-:W-:Y:S02]  /*64a0*/  @P6 IMAD.MOV.U32 R8, RZ, RZ, R12 ;  /* 0x000000ffff086224 */ /* 0x001fe400078e000c */
[----:B------:R-:W-:-:S05]  /*64b0*/  @P6 IMAD.MOV.U32 R9, RZ, RZ, R13 ;  /* 0x000000ffff096224 */ /* 0x000fca00078e000d */
[----:B------:R0:W-:Y:S01]  /*64c0*/  @P6 STG.E.U16 desc[UR38][R8.64+0x10], R28 ;  /* 0x0000101c08006986 */ /* 0x0001e2000c101526 */
[----:B------:R-:W-:-:S04]  /*64d0*/  ISETP.GT.AND P6, PT, R4, 0x9, PT ;  /* 0x000000090400780c */ /* 0x000fc80003fc4270 */
[----:B------:R-:W-:-:S13]  /*64e0*/  ISETP.GT.AND P6, PT, R3, 0x80, P6 ;  /* 0x000000800300780c */ /* 0x000fda00037c4270 */
[----:B0-----:R-:W-:Y:S02]  /*64f0*/  @P6 IMAD.MOV.U32 R8, RZ, RZ, R12 ;  /* 0x000000ffff086224 */ /* 0x001fe400078e000c */
[----:B------:R-:W-:-:S05]  /*6500*/  @P6 IMAD.MOV.U32 R9, RZ, RZ, R13 ;  /* 0x000000ffff096224 */ /* 0x000fca00078e000d */
[----:B------:R0:W-:Y:S01]  /*6510*/  @P6 STG.E.U16 desc[UR38][R8.64+0x12], R29 ;  /* 0x0000121d08006986 */ /* 0x0001e2000c101526 */
[----:B------:R-:W-:-:S04]  /*6520*/  ISETP.GT.AND P6, PT, R4, 0x8, PT ;  /* 0x000000080400780c */ /* 0x000fc80003fc4270 */
[----:B------:R-:W-:-:S13]  /*6530*/  ISETP.GT.AND P6, PT, R3, 0x88, P6 ;  /* 0x000000880300780c */ /* 0x000fda00037c4270 */
        /* <DEDUP_REMOVED lines=45> */
[----:B------:R-:W-:Y:S01]  /*6810*/  @P6 STG.E.U16 desc[UR38][R8.64+0x42], R41 ;  /* 0x0000422908006986 */ /* 0x000fe2000c101526 */
[----:B------:R-:W-:-:S04]  /*6820*/  ISETP.GT.AND P6, PT, R4, 0x20, PT ;  /* 0x000000200400780c */ /* 0x000fc80003fc4270 */
[----:B------:R-:W-:-:S13]  /*6830*/  ISETP.GT.AND P6, PT, R3, 0x88, P6 ;  /* 0x000000880300780c */ /* 0x000fda00037c4270 */
[----:B------:R-:W-:Y:S01]  /*6840*/  @P6 STG.E.U16 desc[UR38][R6.64+0x40], R42 ;  /* 0x0000402a06006986 */ /* 0x000fe2000c101526 */
[----:B------:R-:W-:-:S04]  /*6850*/  ISETP.GT.AND P6, PT, R4, 0x21, PT ;  /* 0x000000210400780c */ /* 0x000fc80003fc4270 */
[----:B------:R-:W-:-:S13]  /*6860*/  ISETP.GT.AND P6, PT, R3, 0x88, P6 ;  /* 0x000000880300780c */ /* 0x000fda00037c4270 */
[----:B------:R-:W-:Y:S02]  /*6870*/  @P6 IMAD.MOV.U32 R4, RZ, RZ, R6 ;  /* 0x000000ffff046224 */ /* 0x000fe400078e0006 */
[----:B------:R-:W-:-:S05]  /*6880*/  @P6 IMAD.MOV.U32 R5, RZ, RZ, R7 ;  /* 0x000000ffff056224 */ /* 0x000fca00078e0007 */
[----:B------:R0:W-:Y:S01]  /*6890*/  @P6 STG.E.U16 desc[UR38][R4.64+0x42], R43 ;  /* 0x0000422b04006986 */ /* 0x0001e2000c101526 */
[C---:B------:R-:W-:Y:S02]  /*68a0*/  ISETP.GT.AND P6, PT, R3.reuse, 0x80, P5 ;  /* 0x000000800300780c */ /* 0x040fe40002fc4270 */
[----:B------:R-:W-:-:S11]  /*68b0*/  ISETP.GT.AND P5, PT, R3, 0x88, P5 ;  /* 0x000000880300780c */ /* 0x000fd60002fa4270 */
[----:B0-----:R-:W-:Y:S02]  /*68c0*/  @P6 IMAD.MOV.U32 R4, RZ, RZ, R12 ;  /* 0x000000ffff046224 */ /* 0x001fe400078e000c */
[----:B------:R-:W-:-:S05]  /*68d0*/  @P6 IMAD.MOV.U32 R5, RZ, RZ, R13 ;  /* 0x000000ffff056224 */ /* 0x000fca00078e000d */
[----:B------:R0:W-:Y:S01]  /*68e0*/  @P6 STG.E.U16 desc[UR38][R4.64+0x50], R44 ;  /* 0x0000502c04006986 */ /* 0x0001e2000c101526 */
[C---:B------:R-:W-:Y:S02]  /*68f0*/  ISETP.GT.AND P6, PT, R3.reuse, 0x80, P4 ;  /* 0x000000800300780c */ /* 0x040fe400027c4270 */
[----:B------:R-:W-:-:S11]  /*6900*/  ISETP.GT.AND P4, PT, R3, 0x88, P4 ;  /* 0x000000880300780c */ /* 0x000fd60002784270 */
[----:B0-----:R-:W-:Y:S02]  /*6910*/  @P6 IMAD.MOV.U32 R4, RZ, RZ, R12 ;  /* 0x000000ffff046224 */ /* 0x001fe400078e000c */
[----:B------:R-:W-:-:S05]  /*6920*/  @P6 IMAD.MOV.U32 R5, RZ, RZ, R13 ;  /* 0x000000ffff056224 */ /* 0x000fca00078e000d */
[----:B------:R0:W-:Y:S02]  /*6930*/  @P6 STG.E.U16 desc[UR38][R4.64+0x52], R45 ;  /* 0x0000522d04006986 */ /* 0x0001e4000c101526 */
[----:B0-----:R-:W-:Y:S02]  /*6940*/  @P5 IMAD.MOV.U32 R4, RZ, RZ, R6 ;  /* 0x000000ffff045224 */ /* 0x001fe400078e0006 */
[----:B------:R-:W-:-:S05]  /*6950*/  @P5 IMAD.MOV.U32 R5, RZ, RZ, R7 ;  /* 0x000000ffff055224 */ /* 0x000fca00078e0007 */
[----:B------:R0:W-:Y:S01]  /*6960*/  @P5 STG.E.U16 desc[UR38][R4.64+0x50], R46 ;  /* 0x0000502e04005986 */ /* 0x0001e2000c101526 */
[C---:B------:R-:W-:Y:S02]  /*6970*/  ISETP.GT.AND P5, PT, R3.reuse, 0x80, P3 ;  /* 0x000000800300780c */ /* 0x040fe40001fa4270 */
[----:B------:R-:W-:Y:S01]  /*6980*/  ISETP.GT.AND P3, PT, R3, 0x88, P3 ;  /* 0x000000880300780c */ /* 0x000fe20001f64270 */
        /* <DEDUP_REMOVED lines=17> */
[----:B------:R0:W-:Y:S02]  /*6aa0*/  @P3 STG.E.U16 desc[UR38][R4.64+0x60], R50 ;  /* 0x0000603204003986 */ /* 0x0001e4000c101526 */
[----:B0-----:R-:W-:Y:S02]  /*6ab0*/  @P0 IMAD.MOV.U32 R4, RZ, RZ, R6 ;  /* 0x000000ffff040224 */ /* 0x001fe400078e0006 */
[----:B------:R-:W-:-:S05]  /*6ac0*/  @P0 IMAD.MOV.U32 R5, RZ, RZ, R7 ;  /* 0x000000ffff050224 */ /* 0x000fca00078e0007 */
[----:B------:R0:W-:Y:S02]  /*6ad0*/  @P0 STG.E.U16 desc[UR38][R4.64+0x62], R51 ;  /* 0x0000623304000986 */ /* 0x0001e4000c101526 */
[----:B0-----:R-:W-:Y:S02]  /*6ae0*/  @P5 IMAD.MOV.U32 R4, RZ, RZ, R12 ;  /* 0x000000ffff045224 */ /* 0x001fe400078e000c */
[----:B------:R-:W-:-:S05]  /*6af0*/  @P5 IMAD.MOV.U32 R5, RZ, RZ, R13 ;  /* 0x000000ffff055224 */ /* 0x000fca00078e000d */
[----:B------:R0:W-:Y:S04]  /*6b00*/  @P5 STG.E.U16 desc[UR38][R4.64+0x70], R52 ;  /* 0x0000703404005986 */ /* 0x0001e8000c101526 */
[----:B------:R1:W-:Y:S01]  /*6b10*/  @P4 STG.E.U16 desc[UR38][R12.64+0x72], R53 ;  /* 0x000072350c004986 */ /* 0x0003e2000c101526 */
[----:B0-----:R-:W-:Y:S02]  /*6b20*/  @P2 IMAD.MOV.U32 R4, RZ, RZ, R6 ;  /* 0x000000ffff042224 */ /* 0x001fe400078e0006 */
[----:B------:R-:W-:-:S05]  /*6b30*/  @P2 IMAD.MOV.U32 R5, RZ, RZ, R7 ;  /* 0x000000ffff052224 */ /* 0x000fca00078e0007 */
[----:B------:R1:W-:Y:S04]  /*6b40*/  @P2 STG.E.U16 desc[UR38][R4.64+0x70], R54 ;  /* 0x0000703604002986 */ /* 0x0003e8000c101526 */
[----:B------:R1:W-:Y:S02]  /*6b50*/  @P1 STG.E.U16 desc[UR38][R6.64+0x72], R55 ;  /* 0x0000723706001986 */ /* 0x0003e4000c101526 */
.L_x_153:
[----:B------:R-:W-:Y:S05]  /*6b60*/  BSYNC B0 ;  /* 0x0000000000007941 */ /* 0x000fea0003800000 */
.L_x_29:
[----:B------:R-:W-:Y:S01]  /*6b70*/  IADD3 R16, P0, R16, UR36, RZ ;  /* 0x0000002410107c10 */ /* 0x000fe2000ff1e0ff */
[----:B------:R-:W-:Y:S01]  /*6b80*/  ULDC.64 UR4, c[0x0][0x650] ;  /* 0x0001940000047ab9 */ /* 0x000fe20000000a00 */
[----:B------:R-:W-:Y:S01]  /*6b90*/  PRMT R3, RZ, 0x7610, R3 ;  /* 0x00007610ff037816 */ /* 0x000fe20000000003 */
[----:B------:R-:W-:Y:S01]  /*6ba0*/  IMAD.MOV.U32 R100, RZ, RZ, -0x1 ;  /* 0xffffffffff647424 */ /* 0x000fe200078e00ff */
[----:B------:R-:W-:Y:S01]  /*6bb0*/  IADD3.X R17, R17, UR42, RZ, P0, !PT ;  /* 0x0000002a11117c10 */ /* 0x000fe200087fe4ff */
[----:B------:R-:W-:Y:S01]  /*6bc0*/  IMAD.MOV.U32 R19, RZ, RZ, -0x1 ;  /* 0xffffffffff137424 */ /* 0x000fe200078e00ff */
[----:B------:R-:W-:-:S04]  /*6bd0*/  ISETP.GE.U32.AND P0, PT, R16, UR4, PT ;  /* 0x0000000410007c0c */ /* 0x000fc8000bf06070 */
[----:B------:R-:W-:-:S13]  /*6be0*/  ISETP.GE.U32.AND.EX P0, PT, R17, UR5, PT, P0 ;  /* 0x0000000511007c0c */ /* 0x000fda000bf06100 */
[----:B------:R-:W-:Y:S05]  /*6bf0*/  @P0 BRA `(.L_x_154) ;  /* 0x0000000400500947 */ /* 0x000fea0003800000 */
[----:B0-----:R-:W0:Y:S01]  /*6c00*/  LDC.64 R10, c[0x0][0x628] ;  /* 0x00018a00ff0a7b82 */ /* 0x001e220000000a00 */
[----:B-1----:R-:W1:Y:S01]  /*6c10*/  S2R R12, SR_CTAID.X ;  /* 0x00000000000c7919 */ /* 0x002e620000002500 */
[----:B----4-:R-:W-:Y:S02]  /*6c20*/  IMAD.MOV.U32 R8, RZ, RZ, R16 ;  /* 0x000000ffff087224 */ /* 0x010fe400078e0010 */
[----:B------:R-:W-:Y:S01]  /*6c30*/  IMAD.MOV.U32 R9, RZ, RZ, R17 ;  /* 0x000000ffff097224 */ /* 0x000fe200078e0011 */
[----:B------:R-:W4:Y:S03]  /*6c40*/  S2R R20, SR_CTAID.Y ;  /* 0x0000000000147919 */ /* 0x000f260000002600 */
[----:B------:R-:W1:Y:S08]  /*6c50*/  LDC R0, c[0x0][0x630] ;  /* 0x00018c00ff007b82 */ /* 0x000e700000000800 */
[----:B------:R-:W1:Y:S01]  /*6c60*/  LDC.64 R14, c[0x0][0x620] ;  /* 0x00018800ff0e7b82 */ /* 0x000e620000000a00 */
[----:B0-----:R-:W-:-:S04]  /*6c70*/  ISETP.NE.U32.AND P0, PT, R10, RZ, PT ;  /* 0x000000ff0a00720c */ /* 0x001fc80003f05070 */
[----:B------:R-:W-:-:S13]  /*6c80*/  ISETP.NE.AND.EX P0, PT, R11, RZ, PT, P0 ;  /* 0x000000ff0b00720c */ /* 0x000fda0003f05300 */
[----:B-1--4-:R-:W-:Y:S05]  /*6c90*/  @!P0 BRA `(.L_x_155) ;  /* 0x0000000000288947 */ /* 0x012fea0003800000 */
        /* <DEDUP_REMOVED lines=10> */
.L_x_155:
[-CC-:B------:R-:W-:Y:S01]  /*6d40*/  SHF.R.U64 R19, R8, R0.reuse, R9.reuse ;  /* 0x0000000008137219 */ /* 0x180fe20000001209 */
[----:B------:R-:W0:Y:S01]  /*6d50*/  LDC.64 R26, c[0x0][0x640] ;  /* 0x00019000ff1a7b82 */ /* 0x000e220000000a00 */
[----:B------:R-:W-:Y:S01]  /*6d60*/  SHF.R.U32.HI R0, RZ, R0, R9 ;  /* 0x00000000ff007219 */ /* 0x000fe20000011609 */
[----:B------:R-:W-:Y:S01]  /*6d70*/  ULDC UR4, c[0x0][0x150] ;  /* 0x0000540000047ab9 */ /* 0x000fe20000000800 */
[----:B------:R-:W-:Y:S02]  /*6d80*/  IADD3 R3, P0, RZ, -R19, RZ ;  /* 0x80000013ff037210 */ /* 0x000fe40007f1e0ff */
[----:B------:R-:W-:-:S03]  /*6d90*/  I2FP.F32.U32 R7, R12 ;  /* 0x0000000c00077245 */ /* 0x000fc60000201000 */
[----:B------:R-:W1:Y:S01]  /*6da0*/  LDC R6, c[0x0][0x618] ;  /* 0x00018600ff067b82 */ /* 0x000e620000000800 */
[----:B------:R-:W-:Y:S02]  /*6db0*/  IMAD.X R5, RZ, RZ, ~R0, P0 ;  /* 0x000000ffff057224 */ /* 0x000fe400000e0e00 */
[----:B------:R-:W-:Y:S01]  /*6dc0*/  FMUL R7, R7, UR4 ;  /* 0x0000000407077c20 */ /* 0x000fe20008400000 */
[----:B------:R-:W-:Y:S01]  /*6dd0*/  ULDC UR4, c[0x0][0x154] ;  /* 0x0000550000047ab9 */ /* 0x000fe20000000800 */
[-C--:B------:R-:W-:Y:S02]  /*6de0*/  IMAD R0, R5, R14.reuse, RZ ;  /* 0x0000000e05007224 */ /* 0x080fe400078e02ff */
[C---:B------:R-:W-:Y:S01]  /*6df0*/  IMAD.WIDE.U32 R4, R3.reuse, R14, R16 ;  /* 0x0000000e03047225 */ /* 0x040fe200078e0010 */
[----:B------:R-:W4:Y:S01]  /*6e00*/  LDC R8, c[0x0][0x608] ;  /* 0x00018200ff087b82 */ /* 0x000f220000000800 */
[----:B------:R-:W2:Y:S02]  /*6e10*/  F2I.U32.TRUNC.NTZ R7, R7 ;  /* 0x0000000700077305 */ /* 0x000ea4000020f000 */
[----:B------:R-:W-:Y:S01]  /*6e20*/  IMAD R3, R3, R15, R0 ;  /* 0x0000000f03037224 */ /* 0x000fe200078e0200 */
[----:B------:R-:W-:-:S03]  /*6e30*/  I2FP.F32.U32 R0, R20 ;  /* 0x0000001400007245 */ /* 0x000fc60000201000 */
[----:B------:R-:W-:Y:S01]  /*6e40*/  IMAD.IADD R3, R5, 0x1, R3 ;  /* 0x0000000105037824 */ /* 0x000fe200078e0203 */
[----:B------:R-:W3:Y:S01]  /*6e50*/  LDC R11, c[0x0][0x658] ;  /* 0x00019600ff0b7b82 */ /* 0x000ee20000000800 */
[----:B0-----:R-:W-:-:S04]  /*6e60*/  ISETP.NE.U32.AND P0, PT, R26, RZ, PT ;  /* 0x000000ff1a00720c */ /* 0x001fc80003f05070 */
[----:B------:R-:W-:-:S03]  /*6e70*/  ISETP.NE.AND.EX P0, PT, R27, RZ, PT, P0 ;  /* 0x000000ff1b00720c */ /* 0x000fc60003f05300 */
[----:B------:R-:W0:Y:S01]  /*6e80*/  LDC R9, c[0x0][0x144] ;  /* 0x00005100ff097b82 */ /* 0x000e220000000800 */
[-C--:B-1----:R-:W-:Y:S01]  /*6e90*/  SHF.R.U64 R10, R4, R6.reuse, R3 ;  /* 0x00000006040a7219 */ /* 0x082fe20000001203 */
[----:B--2---:R-:W-:Y:S01]  /*6ea0*/  IMAD.MOV R7, RZ, RZ, -R7 ;  /* 0x000000ffff077224 */ /* 0x004fe200078e0a07 */
[----:B------:R-:W-:Y:S01]  /*6eb0*/  SHF.R.U32.HI R3, RZ, R6, R3 ;  /* 0x00000006ff037219 */ /* 0x000fe20000011603 */
[----:B------:R-:W-:-:S04]  /*6ec0*/  FMUL R6, R0, UR4 ;  /* 0x0000000400067c20 */ /* 0x000fc80008400000 */
[----:B------:R-:W1:Y:S01]  /*6ed0*/  LDC R21, c[0x0][0x148] ;  /* 0x00005200ff157b82 */ /* 0x000e620000000800 */
[----:B------:R2:W0:Y:S01]  /*6ee0*/  F2I.U32.TRUNC.NTZ R14, R6 ;  /* 0x00000006000e7305 */ /* 0x000422000020f000 */
[-CC-:B----4-:R-:W-:Y:S02]  /*6ef0*/  SHF.R.U64 R13, R10, R8.reuse, R3.reuse ;  /* 0x000000080a0d7219 */ /* 0x190fe40000001203 */
[----:B------:R-:W-:-:S04]  /*6f00*/  SHF.R.U32.HI R0, RZ, R8, R3 ;  /* 0x00000008ff007219 */ /* 0x000fc80000011603 */
[----:B------:R-:W4:Y:S01]  /*6f10*/  LDC R24, c[0x0][0x600] ;  /* 0x00018000ff187b82 */ /* 0x000f220000000800 */
[-CC-:B---3--:R-:W-:Y:S02]  /*6f20*/  SHF.R.U64 R15, R13, R11.reuse, R0.reuse ;  /* 0x0000000b0d0f7219 */ /* 0x188fe40000001200 */
[----:B------:R-:W-:-:S03]  /*6f30*/  SHF.R.U32.HI R5, RZ, R11, R0 ;  /* 0x0000000bff057219 */ /* 0x000fc60000011600 */
[----:B------:R-:W-:Y:S02]  /*6f40*/  IMAD.MOV.U32 R4, RZ, RZ, R15 ;  /* 0x000000ffff047224 */ /* 0x000fe400078e000f */
[----:B------:R-:W3:Y:S01]  /*6f50*/  LDC R28, c[0x0][0x648] ;  /* 0x00019200ff1c7b82 */ /* 0x000ee20000000800 */
[----:B0-----:R-:W-:-:S07]  /*6f60*/  IMAD R25, R9, R7, R12 ;  /* 0x0000000709197224 */ /* 0x001fce00078e020c */
[----:B------:R-:W0:Y:S08]  /*6f70*/  LDC R29, c[0x0][0x638] ;  /* 0x00018e00ff1d7b82 */ /* 0x000e300000000800 */
[----:B------:R-:W0:Y:S01]  /*6f80*/  LDC R30, c[0x0][0x610] ;  /* 0x00018400ff1e7b82 */ /* 0x000e220000000800 */
[----:B-12-4-:R-:W-:Y:S05]  /*6f90*/  @!P0 BRA `(.L_x_156) ;  /* 0x0000000000288947 */ /* 0x016fea0003800000 */
        /* <DEDUP_REMOVED lines=10> */
.L_x_156:
[----:B------:R-:W-:Y:S01]  /*7040*/  ISETP.NE.AND P0, PT, R2, 0x1, PT ;  /* 0x000000010200780c */ /* 0x000fe20003f05270 */
[----:B------:R-:W-:Y:S01]  /*7050*/  IMAD.MOV R14, RZ, RZ, -R14 ;  /* 0x000000ffff0e7224 */ /* 0x000fe200078e0a0e */
[----:B---3--:R-:W-:Y:S01]  /*7060*/  SHF.R.U64 R3, R4, R28, R5 ;  /* 0x0000001c04037219 */ /* 0x008fe20000001205 */
[----:B------:R-:W-:Y:S01]  /*7070*/  VIADD R5, R24, 0xffffffff ;  /* 0xffffffff18057836 */ /* 0x000fe20000000000 */
[----:B------:R-:W-:-:S03]  /*7080*/  LOP3.LUT R0, R13, R98, RZ, 0xc0, !PT ;  /* 0x000000620d007212 */ /* 0x000fc600078ec0ff */
[----:B------:R-:W-:Y:S01]  /*7090*/  IMAD.MOV R4, RZ, RZ, -R3 ;  /* 0x000000ffff047224 */ /* 0x000fe200078e0a03 */
[----:B------:R-:W-:Y:S01]  /*70a0*/  LOP3.LUT R10, R10, R5, RZ, 0xc0, !PT ;  /* 0x000000050a0a7212 */ /* 0x000fe200078ec0ff */
[----:B------:R-:W-:Y:S02]  /*70b0*/  IMAD R0, R91, R3, R0 ;  /* 0x000000035b007224 */ /* 0x000fe400078e0200 */
[----:B0-----:R-:W-:Y:S02]  /*70c0*/  IMAD R3, R4, R29, R15 ;  /* 0x0000001d04037224 */ /* 0x001fe400078e020f */
[----:B------:R-:W-:Y:S02]  /*70d0*/  @P0 IMAD R25, R21, R14, R20 ;  /* 0x0000000e15190224 */ /* 0x000fe400078e0214 */
[----:B------:R-:W-:Y:S02]  /*70e0*/  IMAD R5, R3, R24, R10 ;  /* 0x0000001803057224 */ /* 0x000fe400078e020a */
[----:B------:R-:W-:-:S02]  /*70f0*/  IMAD R0, R0, R30, R25 ;  /* 0x0000001e00007224 */ /* 0x000fc400078e0219 */
[----:B------:R-:W-:-:S03]  /*7100*/  IMAD.MOV.U32 R4, RZ, RZ, 0x1 ;  /* 0x00000001ff047424 */ /* 0x000fc600078e00ff */
[----:B------:R-:W-:Y:S02]  /*7110*/  SEL R100, R5, R0, !P0 ;  /* 0x0000000005647207 */ /* 0x000fe40004000000 */
[----:B------:R-:W-:Y:S02]  /*7120*/  PRMT R3, R4, 0x7610, R3 ;  /* 0x0000761004037816 */ /* 0x000fe40000000003 */
[----:B------:R-:W-:-:S07]  /*7130*/  SEL R0, R0, R5, !P0 ;  /* 0x0000000500007207 */ /* 0x000fce0004000000 */
.L_x_154:
[----:B------:R-:W-:Y:S01]  /*7140*/  LOP3.LUT P0, RZ, R3, 0xff, RZ, 0xc0, !PT ;  /* 0x000000ff03ff7812 */ /* 0x000fe2000780c0ff */
[----:B------:R-:W-:-:S12]  /*7150*/  IMAD.MOV.U32 R107, RZ, RZ, R0 ;  /* 0x000000ffff6b7224 */ /* 0x000fd800078e0000 */
[----:B------:R-:W-:Y:S05]  /*7160*/  @P0 BRA `(.L_x_157) ;  /* 0xffffffa000600947 */ /* 0x000fea000383ffff */
[----:B------:R-:W-:Y:S05]  /*7170*/  EXIT ;  /* 0x000000000000794d */ /* 0x000fea0003800000 */
.L_x_4:
        /* <DEDUP_REMOVED lines=26> */
.L_x_159:
[--C-:B------:R-:W-:Y:S01]  /*7320*/  SHF.R.U64 R14, R12, R20, R13.reuse ;  /* 0x000000140c0e7219 */ /* 0x100fe2000000120d */
[----:B------:R-:W0:Y:S01]  /*7330*/  LDC R24, c[0x0][0x618] ;  /* 0x00018600ff187b82 */ /* 0x000e220000000800 */
[----:B------:R-:W-:Y:S01]  /*7340*/  I2FP.F32.U32 R8, R6 ;  /* 0x0000000600087245 */ /* 0x000fe20000201000 */
[----:B------:R-:W-:Y:S01]  /*7350*/  ULDC UR4, c[0x0][0x150] ;  /* 0x0000540000047ab9 */ /* 0x000fe20000000800 */
[----:B------:R-:W-:Y:S02]  /*7360*/  SHF.R.U32.HI R7, RZ, R20, R13 ;  /* 0x00000014ff077219 */ /* 0x000fe4000001160d */
[----:B------:R-:W-:Y:S01]  /*7370*/  IADD3 R11, P0, RZ, -R14, RZ ;  /* 0x8000000eff0b7210 */ /* 0x000fe20007f1e0ff */
[----:B------:R-:W-:Y:S01]  /*7380*/  FMUL R13, R8, UR4 ;  /* 0x00000004080d7c20 */ /* 0x000fe20008400000 */
[----:B------:R-:W-:Y:S01]  /*7390*/  ULDC UR4, c[0x0][0x154] ;  /* 0x0000550000047ab9 */ /* 0x000fe20000000800 */
[----:B------:R-:W1:Y:S02]  /*73a0*/  LDC.64 R26, c[0x0][0x640] ;  /* 0x00019000ff1a7b82 */ /* 0x000e640000000a00 */
[----:B------:R-:W-:-:S02]  /*73b0*/  IMAD.X R7, RZ, RZ, ~R7, P0 ;  /* 0x000000ffff077224 */ /* 0x000fc400000e0e07 */
[----:B------:R-:W2:Y:S01]  /*73c0*/  F2I.U32.TRUNC.NTZ R13, R13 ;  /* 0x0000000d000d7305 */ /* 0x000ea2000020f000 */
[----:B------:R-:W-:-:S03]  /*73d0*/  IMAD.WIDE.U32 R8, R11, R22, R16 ;  /* 0x000000160b087225 */ /* 0x000fc600078e0010 */
[----:B------:R-:W3:Y:S01]  /*73e0*/  LDC R15, c[0x0][0x144] ;  /* 0x00005100ff0f7b82 */ /* 0x000ee20000000800 */
[----:B------:R-:W-:-:S04]  /*73f0*/  IMAD R10, R7, R22, RZ ;  /* 0x00000016070a7224 */ /* 0x000fc800078e02ff */
[----:B------:R-:W-:Y:S02]  /*7400*/  IMAD R7, R11, R23, R10 ;  /* 0x000000170b077224 */ /* 0x000fe400078e020a */
[----:B------:R-:W-:Y:S01]  /*7410*/  IMAD.MOV.U32 R10, RZ, RZ, -0x1 ;  /* 0xffffffffff0a7424 */ /* 0x000fe200078e00ff */
[----:B------:R-:W4:Y:S01]  /*7420*/  LDC R20, c[0x0][0x608] ;  /* 0x00018200ff147b82 */ /* 0x000f220000000800 */
[----:B------:R-:W-:Y:S01]  /*7430*/  IMAD.IADD R7, R9, 0x1, R7 ;  /* 0x0000000109077824 */ /* 0x000fe200078e0207 */
[----:B------:R-:W-:-:S04]  /*7440*/  I2FP.F32.U32 R9, R5 ;  /* 0x0000000500097245 */ /* 0x000fc80000201000 */
[-C--:B0-----:R-:W-:Y:S01]  /*7450*/  SHF.R.U64 R12, R8, R24.reuse, R7 ;  /* 0x00000018080c7219 */ /* 0x081fe20000001207 */
[----:B--2---:R-:W-:Y:S01]  /*7460*/  IMAD.MOV R8, RZ, RZ, -R13 ;  /* 0x000000ffff087224 */ /* 0x004fe200078e0a0d */
[----:B------:R-:W0:Y:S01]  /*7470*/  LDC R11, c[0x0][0x658] ;  /* 0x00019600ff0b7b82 */ /* 0x000e220000000800 */
[----:B-1----:R-:W-:Y:S01]  /*7480*/  ISETP.NE.U32.AND P0, PT, R26, RZ, PT ;  /* 0x000000ff1a00720c */ /* 0x002fe20003f05070 */
[----:B------:R-:W-:Y:S01]  /*7490*/  FMUL R9, R9, UR4 ;  /* 0x0000000409097c20 */ /* 0x000fe20008400000 */
[----:B------:R-:W-:Y:S02]  /*74a0*/  SHF.R.U32.HI R7, RZ, R24, R7 ;  /* 0x00000018ff077219 */ /* 0x000fe40000011607 */
[----:B------:R-:W-:-:S03]  /*74b0*/  ISETP.NE.AND.EX P0, PT, R27, RZ, PT, P0 ;  /* 0x000000ff1b00720c */ /* 0x000fc60003f05300 */
[----:B------:R-:W1:Y:S01]  /*74c0*/  LDC R22, c[0x0][0x148] ;  /* 0x00005200ff167b82 */ /* 0x000e620000000800 */
[----:B---3--:R-:W-:Y:S02]  /*74d0*/  IMAD R23, R15, R8, R6 ;  /* 0x000000080f177224 */ /* 0x008fe400078e0206 */
[----:B------:R-:W-:-:S05]  /*74e0*/  IMAD.MOV.U32 R8, RZ, RZ, 0x1 ;  /* 0x00000001ff087424 */ /* 0x000fca00078e00ff */
[----:B------:R-:W2:Y:S01]  /*74f0*/  LDC R21, c[0x0][0x600] ;  /* 0x00018000ff157b82 */ /* 0x000ea20000000800 */
[-CC-:B----4-:R-:W-:Y:S02]  /*7500*/  SHF.R.U64 R15, R12, R20.reuse, R7.reuse ;  /* 0x000000140c0f7219 */ /* 0x190fe40000001207 */
[----:B------:R-:W-:Y:S02]  /*7510*/  SHF.R.U32.HI R6, RZ, R20, R7 ;  /* 0x00000014ff067219 */ /* 0x000fe40000011607 */
[----:B------:R3:W4:Y:S03]  /*7520*/  F2I.U32.TRUNC.NTZ R20, R9 ;  /* 0x0000000900147305 */ /* 0x000726000020f000 */
[----:B------:R-:W1:Y:S01]  /*7530*/  LDC R25, c[0x0][0x648] ;  /* 0x00019200ff197b82 */ /* 0x000e620000000800 */
[-C--:B0-----:R-:W-:Y:S02]  /*7540*/  SHF.R.U64 R19, R15, R11.reuse, R6 ;  /* 0x0000000b0f137219 */ /* 0x081fe40000001206 */
[----:B------:R-:W-:-:S02]  /*7550*/  SHF.L.U32 R10, R10, R11, RZ ;  /* 0x0000000b0a0a7219 */ /* 0x000fc400000006ff */
[-C--:B------:R-:W-:Y:S01]  /*7560*/  SHF.R.U32.HI R7, RZ, R11.reuse, R6 ;  /* 0x0000000bff077219 */ /* 0x080fe20000011606 */
[----:B------:R-:W-:Y:S01]  /*7570*/  IMAD.MOV.U32 R6, RZ, RZ, R19 ;  /* 0x000000ffff067224 */ /* 0x000fe200078e0013 */
[----:B------:R-:W-:Y:S01]  /*7580*/  SHF.L.U32 R24, R8, R11, RZ ;  /* 0x0000000b08187219 */ /* 0x000fe200000006ff */
[----:B------:R-:W0:Y:S01]  /*7590*/  LDC R28, c[0x0][0x638] ;  /* 0x00018e00ff1c7b82 */ /* 0x000e220000000800 */
[----:B------:R-:W-:-:S07]  /*75a0*/  LOP3.LUT R30, RZ, R10, RZ, 0x33, !PT ;  /* 0x0000000aff1e7212 */ /* 0x000fce00078e33ff */
[----:B------:R-:W0:Y:S01]  /*75b0*/  LDC R29, c[0x0][0x610] ;  /* 0x00018400ff1d7b82 */ /* 0x000e220000000800 */
[----:B---34-:R-:W-:Y:S05]  /*75c0*/  @!P0 BRA `(.L_x_160) ;  /* 0x0000000000288947 */ /* 0x018fea0003800000 */
[----:B------:R-:W3:Y:S02]  /*75d0*/  LDC R6, c[0x0][0x64c] ;  /* 0x00019300ff067b82 */ /* 0x000ee40000000800 */
[----:B---3--:R-:W-:-:S05]  /*75e0*/  IADD3 R11, P0, R19, R6, RZ ;  /* 0x00000006130b7210 */ /* 0x008fca0007f1e0ff */
        /* <DEDUP_REMOVED lines=8> */
.L_x_160:
[----:B------:R-:W-:Y:S01]  /*7670*/  ISETP.NE.AND P0, PT, R2, 0x1, PT ;  /* 0x000000010200780c */ /* 0x000fe20003f05270 */
[----:B--2---:R-:W-:Y:S01]  /*7680*/  VIADD R9, R21, 0xffffffff ;  /* 0xffffffff15097836 */ /* 0x004fe20000000000 */
[----:B-1----:R-:W-:Y:S01]  /*7690*/  SHF.R.U64 R7, R6, R25, R7 ;  /* 0x0000001906077219 */ /* 0x002fe20000001207 */
[----:B------:R-:W-:Y:S01]  /*76a0*/  IMAD.MOV R20, RZ, RZ, -R20 ;  /* 0x000000ffff147224 */ /* 0x000fe200078e0a14 */
[----:B------:R-:W-:Y:S02]  /*76b0*/  LOP3.LUT R6, R15, R30, RZ, 0xc0, !PT ;  /* 0x0000001e0f067212 */ /* 0x000fe400078ec0ff */
[----:B------:R-:W-:Y:S01]  /*76c0*/  LOP3.LUT R12, R12, R9, RZ, 0xc0, !PT ;  /* 0x000000090c0c7212 */ /* 0x000fe200078ec0ff */
[----:B------:R-:W-:Y:S02]  /*76d0*/  IMAD.MOV R8, RZ, RZ, -R7 ;  /* 0x000000ffff087224 */ /* 0x000fe400078e0a07 */
[----:B------:R-:W-:Y:S02]  /*76e0*/  IMAD R6, R24, R7, R6 ;  /* 0x0000000718067224 */ /* 0x000fe400078e0206 */
[----:B------:R-:W-:-:S02]  /*76f0*/  IMAD.MOV.U32 R9, RZ, RZ, 0x1 ;  /* 0x00000001ff097424 */ /* 0x000fc400078e00ff */
[----:B------:R-:W-:Y:S02]  /*7700*/  @P0 IMAD R23, R22, R20, R5 ;  /* 0x0000001416170224 */ /* 0x000fe400078e0205 */
[----:B0-----:R-:W-:Y:S02]  /*7710*/  IMAD R5, R8, R28, R19 ;  /* 0x0000001c08057224 */ /* 0x001fe400078e0213 */
[----:B------:R-:W-:Y:S02]  /*7720*/  IMAD R19, R6, R29, R23 ;  /* 0x0000001d06137224 */ /* 0x000fe400078e0217 */
[----:B------:R-:W-:Y:S02]  /*7730*/  IMAD R6, R5, R21, R12 ;  /* 0x0000001505067224 */ /* 0x000fe400078e020c */
[----:B------:R-:W-:-:S03]  /*7740*/  IMAD.MOV.U32 R8, RZ, RZ, R14 ;  /* 0x000000ffff087224 */ /* 0x000fc600078e000e */
[----:B------:R-:W-:Y:S02]  /*7750*/  SEL R20, R6, R19, !P0 ;  /* 0x0000001306147207 */ /* 0x000fe40004000000 */
[----:B------:R-:W-:-:S07]  /*7760*/  SEL R19, R19, R6, !P0 ;  /* 0x0000000613137207 */ /* 0x000fce0004000000 */
.L_x_158:
[----:B------:R-:W-:-:S08]  /*7770*/  NOP ;  /* 0x0000000000007918 */ /* 0x000fd00000000000 */
[----:B------:R-:W0:-:S00]  /*7780*/  USETMAXREG.DEALLOC.CTAPOOL 0x28 ;  /* 0x00000028000079c8 */ /* 0x000e0000080e0500 */
[----:B0-----:R-:W-:-:S13]  /*7790*/  ISETP.NE.AND P0, PT, R0, RZ, PT ;  /* 0x000000ff0000720c */ /* 0x001fda0003f05270 */
[----:B------:R-:W-:Y:S05]  /*77a0*/  @P0 EXIT ;  /* 0x000000000000094d */ /* 0x000fea0003800000 */
[----:B------:R-:W-:Y:S01]  /*77b0*/  LOP3.LUT P0, RZ, R9, 0xff, RZ, 0xc0, !PT ;  /* 0x000000ff09ff7812 */ /* 0x000fe2000780c0ff */
[----:B------:R-:W-:Y:S02]  /*77c0*/  IMAD.MOV.U32 R0, RZ, RZ, 0x1 ;  /* 0x00000001ff007424 */ /* 0x000fe400078e00ff */
[----:B------:R-:W-:-:S10]  /*77d0*/  IMAD.MOV.U32 R12, RZ, RZ, RZ ;  /* 0x000000ffff0c7224 */ /* 0x000fd400078e00ff */
[----:B------:R-:W-:Y:S05]  /*77e0*/  @!P0 BRA `(.L_x_161) ;  /* 0x0000000c00148947 */ /* 0x000fea0003800000 */
[----:B------:R-:W0:Y:S01]  /*77f0*/  LDC R0, c[0x0][0x28c] ;  /* 0x0000a300ff007b82 */ /* 0x000e220000000800 */
[----:B------:R-:W-:Y:S01]  /*7800*/  LOP3.LUT P0, RZ, R3, 0x1f, RZ, 0xc0, !PT ;  /* 0x0000001f03ff7812 */ /* 0x000fe2000780c0ff */
[----:B------:R-:W-:Y:S01]  /*7810*/  ULDC UR5, c[0x0][0x658] ;  /* 0x0001960000057ab9 */ /* 0x000fe20000000800 */
[----:B------:R-:W-:Y:S01]  /*7820*/  UMOV UR6, 0xffffffff ;  /* 0xffffffff00067882 */ /* 0x000fe20000000000 */
[----:B------:R-:W-:Y:S01]  /*7830*/  BSSY B0, `(.L_x_161) ;  /* 0x00000c0000007945 */ /* 0x000fe20003800000 */
[----:B------:R-:W-:Y:S01]  /*7840*/  USHF.L.U32 UR6, UR6, UR5, URZ ;  /* 0x0000000506067299 */ /* 0x000fe2000800063f */
[C---:B------:R-:W-:Y:S01]  /*7850*/  ISETP.NE.AND P2, PT, R4.reuse, RZ, PT ;  /* 0x000000ff0400720c */ /* 0x040fe20003f45270 */
[----:B------:R-:W-:Y:S01]  /*7860*/  IMAD.MOV.U32 R13, RZ, RZ, 0x1 ;  /* 0x00000001ff0d7424 */ /* 0x000fe200078e00ff */
[----:B------:R-:W-:Y:S01]  /*7870*/  ISETP.NE.OR P0, PT, R4, RZ, !P0 ;  /* 0x000000ff0400720c */ /* 0x000fe20004705670 */
[----:B------:R-:W-:Y:S01]  /*7880*/  IMAD.MOV.U32 R12, RZ, RZ, RZ ;  /* 0x000000ffff0c7224 */ /* 0x000fe200078e00ff */
[----:B------:R-:W-:Y:S01]  /*7890*/  LOP3.LUT R11, R18, 0x2, RZ, 0xfc, !PT ;  /* 0x00000002120b7812 */ /* 0x000fe200078efcff */
[----:B------:R-:W-:Y:S01]  /*78a0*/  ULDC UR4, c[0x0][0x600] ;  /* 0x0001800000047ab9 */ /* 0x000fe20000000800 */
[----:B------:R-:W-:Y:S01]  /*78b0*/  UMOV UR7, 0x1 ;  /* 0x0000000100077882 */ /* 0x000fe20000000000 */
[----:B------:R-:W-:-:S02]  /*78c0*/  UIADD3 UR15, UR4, -0x1, URZ ;  /* 0xffffffff040f7890 */ /* 0x000fc4000fffe03f */
[----:B------:R-:W-:Y:S02]  /*78d0*/  USHF.L.U32 UR17, UR7, UR5, URZ ;  /* 0x0000000507117299 */ /* 0x000fe4000800063f */
[----:B------:R-:W-:Y:S01]  /*78e0*/  ULOP3.LUT UR16, URZ, UR6, URZ, 0x33, !UPT ;  /* 0x000000063f107292 */ /* 0x000fe2000f8e333f */
[----:B------:R-:W-:Y:S01]  /*78f0*/  ULDC.64 UR20, c[0x0][0x198] ;  /* 0x0000660000147ab9 */ /* 0x000fe20000000a00 */
[----:B0-----:R-:W-:-:S05]  /*7900*/  VIADD R0, R0, 0x1f ;  /* 0x0000001f00007836 */ /* 0x001fca0000000000 */
[----:B------:R-:W-:-:S04]  /*7910*/  SHF.R.S32.HI R3, RZ, 0x1f, R0 ;  /* 0x0000001fff037819 */ /* 0x000fc80000011400 */
[----:B------:R-:W-:Y:S01]  /*7920*/  LEA.HI R3, R3, R0, RZ, 0x5 ;  /* 0x0000000003037211 */ /* 0x000fe200078f28ff */
[----:B------:R-:W-:-:S03]  /*7930*/  IMAD.MOV.U32 R0, RZ, RZ, 0x1 ;  /* 0x00000001ff007424 */ /* 0x000fc600078e00ff */
[----:B------:R-:W-:-:S05]  /*7940*/  SHF.R.S32.HI R3, RZ, 0x5, R3 ;  /* 0x00000005ff037819 */ /* 0x000fca0000011403 */
[----:B------:R-:W-:-:S07]  /*7950*/  VIADD R10, R3, 0x1 ;  /* 0x00000001030a7836 */ /* 0x000fce0000000000 */
.L_x_173:
[----:B------:R-:W-:-:S03]  /*7960*/  UMOV UR4, 0xffffffff ;  /* 0xffffffff00047882 */ /* 0x000fc60000000000 */
[----:B------:R-:W-:Y:S05]  /*7970*/  BRA.DIV UR4, `(.L_x_162) ;  /* 0x0000001204987947 */ /* 0x000fea000b800000 */
[----:B------:R-:W-:-:S13]  /*7980*/  ELECT P6, URZ, PT ;  /* 0x00000000003f782f */ /* 0x000fda00038c0000 */
.L_x_191:
[----:B------:R-:W0:Y:S01]  /*7990*/  LDC R4, c[0x0][0x28c] ;  /* 0x0000a300ff047b82 */ /* 0x000e220000000800 */
[----:B------:R-:W-:Y:S01]  /*79a0*/  BSSY B1, `(.L_x_163) ;  /* 0x0000037000017945 */ /* 0x000fe20003800000 */
[----:B0-----:R-:W-:-:S13]  /*79b0*/  ISETP.LT.OR P6, PT, R4, 0x1, !P6 ;  /* 0x000000010400780c */ /* 0x001fda00077c1670 */
[----:B------:R-:W-:Y:S05]  /*79c0*/  @P6 BRA `(.L_x_164) ;  /* 0x0000000000d06947 */ /* 0x000fea0003800000 */
[----:B------:R-:W-:Y:S02]  /*79d0*/  IMAD.SHL.U32 R20, R20, 0x40, RZ ;  /* 0x0000004014147824 */ /* 0x000fe400078e00ff */
[----:B------:R-:W-:Y:S02]  /*79e0*/  IMAD.SHL.U32 R19, R19, 0x100, RZ ;  /* 0x0000010013137824 */ /* 0x000fe400078e00ff */
[----:B------:R-:W-:Y:S02]  /*79f0*/  IMAD.MOV.U32 R21, RZ, RZ, RZ ;  /* 0x000000ffff157224 */ /* 0x000fe400078e00ff */
[----:B------:R-:W-:Y:S02]  /*7a00*/  IMAD.MOV.U32 R4, RZ, RZ, R10 ;  /* 0x000000ffff047224 */ /* 0x000fe400078e000a */
[----:B------:R-:W-:Y:S02]  /*7a10*/  IMAD.MOV.U32 R5, RZ, RZ, R0 ;  /* 0x000000ffff057224 */ /* 0x000fe400078e0000 */
[----:B------:R-:W-:-:S07]  /*7a20*/  IMAD.MOV.U32 R6, RZ, RZ, R12 ;  /* 0x000000ffff067224 */ /* 0x000fce00078e000c */
.L_x_168:
[----:B------:R-:W0:Y:S01]  /*7a30*/  S2R R14, SR_CgaCtaId ;  /* 0x00000000000e7919 */ /* 0x000e220000008800 */
[----:B------:R-:W-:Y:S01]  /*7a40*/  MOV R7, 0x400 ;  /* 0x0000040000077802 */ /* 0x000fe20000000f00 */
[----:B------:R-:W1:Y:S03]  /*7a50*/  @!P2 LDC R9, c[0x0][0x500] ;  /* 0x00014000ff09ab82 */ /* 0x000e660000000800 */
[----:B0-----:R-:W-:Y:S02]  /*7a60*/  LEA R15, R14, R7, 0x18 ;  /* 0x000000070e0f7211 */ /* 0x001fe400078ec0ff */
[----:B------:R-:W-:-:S03]  /*7a70*/  SHF.L.U32 R7, R5, 0x1f, RZ ;  /* 0x0000001f05077819 */ /* 0x000fc600000006ff */
[----:B------:R-:W-:-:S04]  /*7a80*/  IMAD R14, R6, 0x8, R15 ;  /* 0x00000008060e7824 */ /* 0x000fc800078e020f */
[----:B------:R-:W0:Y:S02]  /*7a90*/  SYNCS.PHASECHK.TRANS64.TRYWAIT P1, [R14+URZ+0x58], R7 ;  /* 0x000058070e0075a7 */ /* 0x000e24000802017f */
[----:B01----:R-:W-:Y:S05]  /*7aa0*/  @!P1 BRA `(.L_x_165) ;  /* 0x00000010006c9947 */ /* 0x003fea0003800000 */
.L_x_192:
[----:B0-----:R-:W-:Y:S01]  /*7ab0*/  PRMT R7, R11, 0x9910, RZ ;  /* 0x000099100b077816 */ /* 0x001fe200000000ff */
[----:B------:R0:W-:Y:S03]  /*7ac0*/  @!P2 SYNCS.ARRIVE.TRANS64 RZ, [R14+URZ], R9 ;  /* 0x000000090effa9a7 */ /* 0x0001e6000800003f */
[----:B------:R-:W-:-:S13]  /*7ad0*/  ISETP.NE.AND P1, PT, R7, 0x2, PT ;  /* 0x000000020700780c */ /* 0x000fda0003f25270 */
[----:B0-----:R-:W-:Y:S05]  /*7ae0*/  @P1 BRA `(.L_x_166) ;  /* 0x0000000000041947 */ /* 0x001fea0003800000 */
[----:B------:R-:W-:Y:S01]  /*7af0*/  BPT.TRAP 0x1 ;  /* 0x000000040000795c */ /* 0x000fe20000300000 */
.L_x_166:
[----:B------:R-:W-:Y:S05]  /*7b00*/  @P0 BRA `(.L_x_167) ;  /* 0x0000000000040947 */ /* 0x000fea0003800000 */
[----:B------:R-:W-:Y:S01]  /*7b10*/  BPT.TRAP 0x1 ;  /* 0x000000040000795c */ /* 0x000fe20000300000 */
.L_x_167:
[--C-:B------:R-:W-:Y:S01]  /*7b20*/  IMAD R7, R6, 0x4000, R15.reuse ;  /* 0x0000400006077824 */ /* 0x100fe200078e020f */
[----:B------:R-:W-:Y:S01]  /*7b30*/  R2UR UR9, R14 ;  /* 0x000000000e0972ca */ /* 0x000fe200000e0000 */
[----:B------:R-:W-:Y:S01]  /*7b40*/  IMAD R15, R6, 0x1000, R15 ;  /* 0x00001000060f7824 */ /* 0x000fe200078e020f */
[----:B------:R-:W-:Y:S01]  /*7b50*/  UIADD3 UR4, UP0, UR20, 0xf0, URZ ;  /* 0x000000f014047890 */ /* 0x000fe2000ff1e03f */
[----:B------:R-:W-:Y:S01]  /*7b60*/  VIADD R4, R4, 0xffffffff ;  /* 0xffffffff04047836 */ /* 0x000fe20000000000 */
[----:B------:R-:W-:Y:S01]  /*7b70*/  R2UR UR5, R7 ;  /* 0x00000000070572ca */ /* 0x000fe200000e0000 */
[----:B------:R-:W-:Y:S01]  /*7b80*/  UIADD3 UR22, UP1, UR20, 0x1f0, URZ ;  /* 0x000001f014167890 */ /* 0x000fe2000ff3e03f */
[----:B------:R-:W-:Y:S01]  /*7b90*/  R2UR UR8, R15 ;  /* 0x000000000f0872ca */ /* 0x000fe200000e0000 */
[----:B------:R-:W-:Y:S01]  /*7ba0*/  VIADD R6, R6, 0x1 ;  /* 0x0000000106067836 */ /* 0x000fe20000000000 */
[----:B------:R-:W-:Y:S01]  /*7bb0*/  R2UR UR11, R19 ;  /* 0x00000000130b72ca */ /* 0x000fe200000e0000 */
[----:B------:R-:W-:Y:S01]  /*7bc0*/  UIADD3.X UR23, URZ, UR21, URZ, UP1, !UPT ;  /* 0x000000153f177290 */ /* 0x000fe20008ffe43f */
[C---:B------:R-:W-:Y:S01]  /*7bd0*/  R2UR UR10, R21.reuse ;  /* 0x00000000150a72ca */ /* 0x040fe200000e0000 */
[----:B------:R-:W-:Y:S01]  /*7be0*/  UMOV UR6, 0x0 ;  /* 0x0000000000067882 */ /* 0x000fe20000000000 */
[----:B------:R-:W-:Y:S01]  /*7bf0*/  R2UR UR12, R8 ;  /* 0x00000000080c72ca */ /* 0x000fe200000e0000 */
[----:B------:R-:W-:Y:S01]  /*7c00*/  UMOV UR7, 0x10000000 ;  /* 0x1000000000077882 */ /* 0x000fe20000000000 */
[----:B------:R-:W-:Y:S01]  /*7c10*/  R2UR UR18, R20 ;  /* 0x00000000141272ca */ /* 0x000fe200000e0000 */
[----:B------:R-:W-:Y:S01]  /*7c20*/  VIADD R21, R21, 0x20 ;  /* 0x0000002015157836 */ /* 0x000fe20000000000 */
[----:B------:R-:W-:Y:S01]  /*7c30*/  ISETP.GT.AND P3, PT, R4, 0x1, PT ;  /* 0x000000010400780c */ /* 0x000fe20003f64270 */
[----:B------:R-:W-:Y:S01]  /*7c40*/  UIADD3 UR13, UR5, 0x180, URZ ;  /* 0x00000180050d7890 */ /* 0x000fe2000fffe03f */
[----:B------:R-:W-:Y:S01]  /*7c50*/  ISETP.NE.AND P1, PT, R6, 0xb, PT ;  /* 0x0000000b0600780c */ /* 0x000fe20003f25270 */
[----:B------:R-:W-:-:S02]  /*7c60*/  UIADD3.X UR5, URZ, UR21, URZ, UP0, !UPT ;  /* 0x000000153f057290 */ /* 0x000fc400087fe43f */
[----:B------:R-:W-:Y:S01]  /*7c70*/  UIADD3 UR14, UR8, 0x2c180, URZ ;  /* 0x0002c180080e7890 */ /* 0x000fe2000fffe03f */
[----:B------:R-:W-:Y:S02]  /*7c80*/  SEL R14, RZ, 0x1, P1 ;  /* 0x00000001ff0e7807 */ /* 0x000fe40000800000 */
[----:B------:R-:W-:Y:S01]  /*7c90*/  UMOV UR8, UR13 ;  /* 0x0000000d00087c82 */ /* 0x000fe20008000000 */
[----:B------:R-:W-:Y:S02]  /*7ca0*/  SEL R6, R6, RZ, P1 ;  /* 0x000000ff06067207 */ /* 0x000fe40000800000 */
[----:B------:R-:W-:Y:S01]  /*7cb0*/  LOP3.LUT R5, R5, R14, RZ, 0x3c, !PT ;  /* 0x0000000e05057212 */ /* 0x000fe200078e3cff */
[----:B------:R0:W-:Y:S02]  /*7cc0*/  UTMALDG.3D [UR8], [UR4], desc[UR6] ;  /* 0x00000608040075b4 */ /* 0x0001e40008011000 */
[----:B0-----:R-:W-:Y:S01]  /*7cd0*/  UMOV UR8, UR14 ;  /* 0x0000000e00087c82 */ /* 0x001fe20008000000 */
[----:B------:R-:W-:-:S02]  /*7ce0*/  UMOV UR11, UR18 ;  /* 0x00000012000b7c82 */ /* 0x000fc40008000000 */
[----:B------:R0:W-:Y:S02]  /*7cf0*/  UTMALDG.3D [UR8], [UR22], desc[UR6] ;  /* 0x00000608160075b4 */ /* 0x0001e40008011000 */
[----:B0-----:R-:W-:Y:S05]  /*7d00*/  @P3 BRA `(.L_x_168) ;  /* 0xfffffffc00483947 */ /* 0x001fea000383ffff */
.L_x_164:
[----:B------:R-:W-:Y:S05]  /*7d10*/  BSYNC B1 ;  /* 0x0000000000017941 */ /* 0x000fea0003800000 */
.L_x_163:
[----:B------:R-:W-:Y:S01]  /*7d20*/  LOP3.LUT P3, RZ, R13, 0xff, RZ, 0xc0, !PT ;  /* 0x000000ff0dff7812 */ /* 0x000fe2000786c0ff */
[----:B------:R-:W-:Y:S01]  /*7d30*/  IMAD.IADD R12, R3, 0x1, R12 ;  /* 0x00000001030c7824 */ /* 0x000fe200078e020c */
[----:B------:R-:W-:Y:S01]  /*7d40*/  IADD3 R16, P4, R16, UR36, RZ ;  /* 0x0000002410107c10 */ /* 0x000fe2000ff9e0ff */
[----:B------:R-:W-:Y:S01]  /*7d50*/  ULDC.64 UR4, c[0x0][0x650] ;  /* 0x0001940000047ab9 */ /* 0x000fe20000000a00 */
[----:B------:R-:W-:Y:S01]  /*7d60*/  BSSY B1, `(.L_x_169) ;  /* 0x000006a000017945 */ /* 0x000fe20003800000 */
[----:B------:R-:W-:Y:S01]  /*7d70*/  IMAD.MOV.U32 R19, RZ, RZ, -0x1 ;  /* 0xffffffffff137424 */ /* 0x000fe200078e00ff */
[----:B------:R-:W-:Y:S01]  /*7d80*/  ISETP.GT.U32.AND P1, PT, R12, 0xa, PT ;  /* 0x0000000a0c00780c */ /* 0x000fe20003f24070 */
[----:B------:R-:W-:Y:S01]  /*7d90*/  IMAD.MOV.U32 R20, RZ, RZ, -0x1 ;  /* 0xffffffffff147424 */ /* 0x000fe200078e00ff */
[----:B------:R-:W-:Y:S01]  /*7da0*/  IADD3.X R17, R17, UR42, RZ, P4, !PT ;  /* 0x0000002a11117c10 */ /* 0x000fe2000a7fe4ff */
[----:B------:R-:W-:Y:S01]  /*7db0*/  IMAD.MOV.U32 R8, RZ, RZ, -0x1 ;  /* 0xffffffffff087424 */ /* 0x000fe200078e00ff */
[----:B------:R-:W-:-:S02]  /*7dc0*/  ISETP.LT.U32.AND P1, PT, R3, 0xb, P1 ;  /* 0x0000000b0300780c */ /* 0x000fc40000f21070 */
[----:B------:R-:W-:Y:S01]  /*7dd0*/  PRMT R13, RZ, 0x7610, R13 ;  /* 0x00007610ff0d7816 */ /* 0x000fe2000000000d */
[----:B------:R-:W0:Y:S01]  /*7de0*/  @P3 S2R R5, SR_CgaCtaId ;  /* 0x0000000000053919 */ /* 0x000e220000008800 */
[----:B------:R-:W-:-:S04]  /*7df0*/  @P3 MOV R4, 0x400 ;  /* 0x0000040000043802 */ /* 0x000fc80000000f00 */
[----:B0-----:R-:W-:Y:S01]  /*7e00*/  @P3 LEA R6, R5, R4, 0x18 ;  /* 0x0000000405063211 */ /* 0x001fe200078ec0ff */
[----:B------:R-:W-:-:S03]  /*7e10*/  IMAD.WIDE.U32 R4, R12, -0x45d1745d, RZ ;  /* 0xba2e8ba30c047825 */ /* 0x000fc600078e00ff */
[----:B------:R0:W-:Y:S01]  /*7e20*/  @P3 SYNCS.ARRIVE.TRANS64.A1T0 RZ, [R6+URZ+0xc8], RZ ;  /* 0x0000c8ff06ff39a7 */ /* 0x0001e2000810003f */
[----:B------:R-:W-:Y:S02]  /*7e30*/  ISETP.GE.U32.AND P3, PT, R3, 0xb, PT ;  /* 0x0000000b0300780c */ /* 0x000fe40003f66070 */
[----:B------:R-:W-:Y:S02]  /*7e40*/  SHF.R.U32.HI R7, RZ, 0x3, R5 ;  /* 0x00000003ff077819 */ /* 0x000fe40000011605 */
[----:B------:R-:W-:Y:S02]  /*7e50*/  SEL R5, RZ, 0x1, !P1 ;  /* 0x00000001ff057807 */ /* 0x000fe40004800000 */
[----:B------:R-:W-:Y:S01]  /*7e60*/  ISETP.GE.U32.AND P1, PT, R16, UR4, PT ;  /* 0x0000000410007c0c */ /* 0x000fe2000bf26070 */
[----:B------:R-:W-:Y:S01]  /*7e70*/  IMAD R12, R7, -0xb, R12 ;  /* 0xfffffff5070c7824 */ /* 0x000fe200078e020c */
[----:B------:R-:W-:Y:S02]  /*7e80*/  LOP3.LUT R0, R0, R5, RZ, 0x3c, !PT ;  /* 0x0000000500007212 */ /* 0x000fe400078e3cff */
[----:B------:R-:W-:-:S02]  /*7e90*/  ISETP.GE.U32.AND.EX P1, PT, R17, UR5, PT, P1 ;  /* 0x0000000511007c0c */ /* 0x000fc4000bf26110 */
[----:B------:R-:W-:Y:S02]  /*7ea0*/  PRMT R4, RZ, 0x7610, R4 ;  /* 0x00007610ff047816 */ /* 0x000fe40000000004 */
[----:B------:R-:W-:-:S09]  /*7eb0*/  @P3 LOP3.LUT R0, R0, 0x1, R7, 0x78, !PT ;  /* 0x0000000100003812 */ /* 0x000fd200078e7807 */
[----:B0-----:R-:W-:Y:S05]  /*7ec0*/  @P1 BRA `(.L_x_170) ;  /* 0x00000004004c1947 */ /* 0x001fea0003800000 */
[----:B------:R-:W-:Y:S01]  /*7ed0*/  ULDC.64 UR4, c[0x0][0x628] ;  /* 0x00018a0000047ab9 */ /* 0x000fe20000000a00 */
[----:B------:R-:W0:Y:S01]  /*7ee0*/  S2R R15, SR_CTAID.X ;  /* 0x00000000000f7919 */ /* 0x000e220000002500 */
[----:B------:R-:W-:Y:S01]  /*7ef0*/  ISETP.NE.U32.AND P1, PT, RZ, UR4, PT ;  /* 0x00000004ff007c0c */ /* 0x000fe2000bf25070 */
[----:B------:R-:W-:Y:S01]  /*7f00*/  ULDC UR7, c[0x0][0x630] ;  /* 0x00018c0000077ab9 */ /* 0x000fe20000000800 */
[----:B------:R-:W-:Y:S01]  /*7f10*/  IMAD.MOV.U32 R4, RZ, RZ, R16 ;  /* 0x000000ffff047224 */ /* 0x000fe200078e0010 */
[----:B------:R-:W1:Y:S01]  /*7f20*/  S2R R14, SR_CTAID.Y ;  /* 0x00000000000e7919 */ /* 0x000e620000002600 */
[----:B------:R-:W-:Y:S01]  /*7f30*/  ISETP.NE.AND.EX P1, PT, RZ, UR5, PT, P1 ;  /* 0x00000005ff007c0c */ /* 0x000fe2000bf25310 */
[----:B------:R-:W-:-:S12]  /*7f40*/  IMAD.MOV.U32 R5, RZ, RZ, R17 ;  /* 0x000000ffff057224 */ /* 0x000fd800078e0011 */
[----:B------:R-:W-:Y:S05]  /*7f50*/  @!P1 BRA `(.L_x_171) ;  /* 0x0000000000289947 */ /* 0x000fea0003800000 */
[----:B------:R-:W-:Y:S02]  /*7f60*/  ULDC UR6, c[0x0][0x634] ;  /* 0x00018d0000067ab9 */ /* 0x000fe40000000800 */
[----:B------:R-:W-:-:S05]  /*7f70*/  IADD3 R9, P1, R16, UR6, RZ ;  /* 0x0000000610097c10 */ /* 0x000fca000ff3e0ff */
[----:B------:R-:W-:-:S04]  /*7f80*/  IMAD.X R19, RZ, RZ, R17, P1 ;  /* 0x000000ffff137224 */ /* 0x000fc800008e0611 */
[----:B------:R-:W-:-:S04]  /*7f90*/  IMAD.WIDE.U32 R6, R19, UR4, RZ ;  /* 0x0000000413067c25 */ /* 0x000fc8000f8e00ff */
[----:B------:R-:W-:-:S04]  /*7fa0*/  IMAD.WIDE.U32 R6, P1, R9, UR5, R6 ;  /* 0x0000000509067c25 */ /* 0x000fc8000f820006 */
[----:B------:R-:W-:-:S04]  /*7fb0*/  IMAD.WIDE.U32 R8, R9, UR4, RZ ;  /* 0x0000000409087c25 */ /* 0x000fc8000f8e00ff */
[----:B------:R-:W-:Y:S01]  /*7fc0*/  IMAD.X R5, RZ, RZ, RZ, P1 ;  /* 0x000000ffff057224 */ /* 0x000fe200008e06ff */
[----:B------:R-:W-:Y:S01]  /*7fd0*/  IADD3 RZ, P1, R9, R6, RZ ;  /* 0x0000000609ff7210 */ /* 0x000fe20007f3e0ff */
[----:B------:R-:W-:-:S04]  /*7fe0*/  IMAD.MOV.U32 R4, RZ, RZ, R7 ;  /* 0x000000ffff047224 */ /* 0x000fc800078e0007 */
[----:B------:R-:W-:-:S08]  /*7ff0*/  IMAD.WIDE.U32.X R4, R19, UR5, R4, P1 ;  /* 0x0000000513047c25 */ /* 0x000fd000088e0404 */
.L_x_171:
[--C-:B------:R-:W-:Y:S01]  /*8000*/  SHF.R.U64 R8, R4, UR7, R5.reuse ;  /* 0x0000000704087c19 */ /* 0x100fe20008001205 */
[----:B------:R-:W-:Y:S01]  /*8010*/  ULDC.64 UR4, c[0x0][0x620] ;  /* 0x0001880000047ab9 */ /* 0x000fe20000000a00 */
[----:B------:R-:W-:Y:S01]  /*8020*/  SHF.R.U32.HI R4, RZ, UR7, R5 ;  /* 0x00000007ff047c19 */ /* 0x000fe20008011605 */
[----:B------:R-:W2:Y:S01]  /*8030*/  LDC R24, c[0x0][0x144] ;  /* 0x00005100ff187b82 */ /* 0x000ea20000000800 */
[----:B------:R-:W-:Y:S01]  /*8040*/  IADD3 R7, P1, RZ, -R8, RZ ;  /* 0x80000008ff077210 */ /* 0x000fe20007f3e0ff */
[----:B------:R-:W-:Y:S01]  /*8050*/  ULDC.64 UR8, c[0x0][0x640] ;  /* 0x0001900000087ab9 */ /* 0x000fe20000000a00 */
[----:B0-----:R-:W-:Y:S01]  /*8060*/  I2FP.F32.U32 R9, R15 ;  /* 0x0000000f00097245 */ /* 0x001fe20000201000 */
[----:B------:R-:W-:Y:S02]  /*8070*/  ULDC UR6, c[0x0][0x608] ;  /* 0x0001820000067ab9 */ /* 0x000fe40000000800 */
[----:B------:R-:W-:Y:S01]  /*8080*/  IMAD.X R4, RZ, RZ, ~R4, P1 ;  /* 0x000000ffff047224 */ /* 0x000fe200008e0e04 */
[----:B------:R-:W-:Y:S01]  /*8090*/  ISETP.NE.U32.AND P1, PT, RZ, UR8, PT ;  /* 0x00000008ff007c0c */ /* 0x000fe2000bf25070 */
[----:B------:R-:W0:Y:S02]  /*80a0*/  LDC R21, c[0x0][0x148] ;  /* 0x00005200ff157b82 */ /* 0x000e240000000800 */
[----:B------:R-:W-:Y:S01]  /*80b0*/  IMAD R6, R4, UR4, RZ ;  /* 0x0000000404067c24 */ /* 0x000fe2000f8e02ff */
[----:B------:R-:W-:Y:S01]  /*80c0*/  ISETP.NE.AND.EX P1, PT, RZ, UR9, PT, P1 ;  /* 0x00000009ff007c0c */ /* 0x000fe2000bf25310 */
[----:B------:R-:W-:Y:S01]  /*80d0*/  IMAD.WIDE.U32 R4, R7, UR4, R16 ;  /* 0x0000000407047c25 */ /* 0x000fe2000f8e0010 */
[----:B------:R-:W-:-:S03]  /*80e0*/  ULDC UR4, c[0x0][0x150] ;  /* 0x0000540000047ab9 */ /* 0x000fc60000000800 */
[----:B------:R-:W-:Y:S02]  /*80f0*/  IMAD R7, R7, UR5, R6 ;  /* 0x0000000507077c24 */ /* 0x000fe4000f8e0206 */
[----:B------:R-:W-:Y:S01]  /*8100*/  FMUL R6, R9, UR4 ;  /* 0x0000000409067c20 */ /* 0x000fe20008400000 */
[----:B------:R-:W-:Y:S01]  /*8110*/  ULDC UR4, c[0x0][0x618] ;  /* 0x0001860000047ab9 */ /* 0x000fe20000000800 */
[----:B------:R-:W-:Y:S01]  /*8120*/  ULDC UR5, c[0x0][0x154] ;  /* 0x0000550000057ab9 */ /* 0x000fe20000000800 */
[----:B------:R-:W-:-:S03]  /*8130*/  IMAD.IADD R5, R5, 0x1, R7 ;  /* 0x0000000105057824 */ /* 0x000fc600078e0207 */
[----:B------:R-:W3:Y:S02]  /*8140*/  F2I.U32.TRUNC.NTZ R6, R6 ;  /* 0x0000000600067305 */ /* 0x000ee4000020f000 */
[----:B------:R-:W-:Y:S02]  /*8150*/  SHF.R.U64 R9, R4, UR4, R5 ;  /* 0x0000000404097c19 */ /* 0x000fe40008001205 */
[----:B-1----:R-:W-:-:S05]  /*8160*/  I2FP.F32.U32 R4, R14 ;  /* 0x0000000e00047245 */ /* 0x002fca0000201000 */
[----:B------:R-:W-:Y:S01]  /*8170*/  FMUL R22, R4, UR5 ;  /* 0x0000000504167c20 */ /* 0x000fe20008400000 */
[----:B------:R-:W-:Y:S01]  /*8180*/  SHF.R.U32.HI R4, RZ, UR4, R5 ;  /* 0x00000004ff047c19 */ /* 0x000fe20008011605 */
[----:B------:R-:W-:-:S03]  /*8190*/  ULDC UR4, c[0x0][0x658] ;  /* 0x0001960000047ab9 */ /* 0x000fc60000000800 */
[--C-:B------:R-:W-:Y:S01]  /*81a0*/  SHF.R.U64 R20, R9, UR6, R4.reuse ;  /* 0x0000000609147c19 */ /* 0x100fe20008001204 */
[----:B------:R-:W1:Y:S01]  /*81b0*/  F2I.U32.TRUNC.NTZ R22, R22 ;  /* 0x0000001600167305 */ /* 0x000e62000020f000 */
[----:B------:R-:W-:Y:S01]  /*81c0*/  SHF.R.U32.HI R5, RZ, UR6, R4 ;  /* 0x00000006ff057c19 */ /* 0x000fe20008011604 */
[----:B---3--:R-:W-:-:S03]  /*81d0*/  IMAD.MOV R6, RZ, RZ, -R6 ;  /* 0x000000ffff067224 */ /* 0x008fc600078e0a06 */
[----:B------:R-:W-:Y:S01]  /*81e0*/  SHF.R.U64 R19, R20, UR4, R5 ;  /* 0x0000000414137c19 */ /* 0x000fe20008001205 */
[----:B--2---:R-:W-:Y:S01]  /*81f0*/  IMAD R15, R24, R6, R15 ;  /* 0x00000006180f7224 */ /* 0x004fe200078e020f */
[----:B------:R-:W-:-:S03]  /*8200*/  SHF.R.U32.HI R23, RZ, UR4, R5 ;  /* 0x00000004ff177c19 */ /* 0x000fc60008011605 */
[----:B------:R-:W-:Y:S02]  /*8210*/  IMAD.MOV.U32 R4, RZ, RZ, R19 ;  /* 0x000000ffff047224 */ /* 0x000fe400078e0013 */
[----:B------:R-:W-:Y:S01]  /*8220*/  IMAD.MOV.U32 R5, RZ, RZ, R23 ;  /* 0x000000ffff057224 */ /* 0x000fe200078e0017 */
[----:B-1----:R-:W-:Y:S06]  /*8230*/  @!P1 BRA `(.L_x_172) ;  /* 0x0000000000289947 */ /* 0x002fec0003800000 */
[----:B------:R-:W-:Y:S02]  /*8240*/  ULDC UR4, c[0x0][0x64c] ;  /* 0x0001930000047ab9 */ /* 0x000fe40000000800 */
[----:B------:R-:W-:-:S05]  /*8250*/  IADD3 R5, P1, R19, UR4, RZ ;  /* 0x0000000413057c10 */ /* 0x000fca000ff3e0ff */
[----:B------:R-:W-:-:S04]  /*8260*/  IMAD.X R23, RZ, RZ, R23, P1 ;  /* 0x000000ffff177224 */ /* 0x000fc800008e0617 */
[----:B------:R-:W-:-:S04]  /*8270*/  IMAD.WIDE.U32 R6, R23, UR8, RZ ;  /* 0x0000000817067c25 */ /* 0x000fc8000f8e00ff */
[----:B------:R-:W-:-:S04]  /*8280*/  IMAD.WIDE.U32 R6, P1, R5, UR9, R6 ;  /* 0x0000000905067c25 */ /* 0x000fc8000f820006 */
[----:B------:R-:W-:-:S04]  /*8290*/  IMAD.WIDE.U32 R4, R5, UR8, RZ ;  /* 0x0000000805047c25 */ /* 0x000fc8000f8e00ff */
[----:B------:R-:W-:Y:S01]  /*82a0*/  IMAD.MOV.U32 R4, RZ, RZ, R7 ;  /* 0x000000ffff047224 */ /* 0x000fe200078e0007 */
[----:B------:R-:W-:Y:S01]  /*82b0*/  IADD3 RZ, P3, R5, R6, RZ ;  /* 0x0000000605ff7210 */ /* 0x000fe20007f7e0ff */
[----:B------:R-:W-:-:S04]  /*82c0*/  IMAD.X R5, RZ, RZ, RZ, P1 ;  /* 0x000000ffff057224 */ /* 0x000fc800008e06ff */
[----:B------:R-:W-:-:S08]  /*82d0*/  IMAD.WIDE.U32.X R4, R23, UR9, R4, P3 ;  /* 0x0000000917047c25 */ /* 0x000fd000098e0404 */
.L_x_172:
[----:B------:R-:W-:Y:S01]  /*82e0*/  ISETP.NE.AND P1, PT, R2, 0x1, PT ;  /* 0x000000010200780c */ /* 0x000fe20003f25270 */
[----:B------:R-:W-:Y:S01]  /*82f0*/  ULDC UR4, c[0x0][0x648] ;  /* 0x0001920000047ab9 */ /* 0x000fe20000000800 */
[----:B------:R-:W-:Y:S01]  /*8300*/  LOP3.LUT R20, R20, UR16, RZ, 0xc0, !PT ;  /* 0x0000001014147c12 */ /* 0x000fe2000f8ec0ff */
[----:B------:R-:W-:Y:S01]  /*8310*/  IMAD.MOV R22, RZ, RZ, -R22 ;  /* 0x000000ffff167224 */ /* 0x000fe200078e0a16 */
[----:B------:R-:W-:Y:S01]  /*8320*/  SHF.R.U64 R5, R4, UR4, R5 ;  /* 0x0000000404057c19 */ /* 0x000fe20008001205 */
[----:B------:R-:W-:Y:S01]  /*8330*/  ULDC UR4, c[0x0][0x638] ;  /* 0x00018e0000047ab9 */ /* 0x000fe20000000800 */
[----:B------:R-:W-:Y:S01]  /*8340*/  LOP3.LUT R6, R9, UR15, RZ, 0xc0, !PT ;  /* 0x0000000f09067c12 */ /* 0x000fe2000f8ec0ff */
[----:B------:R-:W-:Y:S02]  /*8350*/  ULDC UR5, c[0x0][0x610] ;  /* 0x0001840000057ab9 */ /* 0x000fe40000000800 */
[----:B------:R-:W-:Y:S02]  /*8360*/  IMAD.MOV R4, RZ, RZ, -R5 ;  /* 0x000000ffff047224 */ /* 0x000fe400078e0a05 */
[----:B------:R-:W-:-:S02]  /*8370*/  IMAD R20, R5, UR17, R20 ;  /* 0x0000001105147c24 */ /* 0x000fc4000f8e0214 */
[----:B0-----:R-:W-:Y:S02]  /*8380*/  @P1 IMAD R15, R21, R22, R14 ;  /* 0x00000016150f1224 */ /* 0x001fe400078e020e */
[----:B------:R-:W-:Y:S01]  /*8390*/  IMAD R19, R4, UR4, R19 ;  /* 0x0000000404137c24 */ /* 0x000fe2000f8e0213 */
[----:B------:R-:W-:Y:S01]  /*83a0*/  ULDC UR4, c[0x0][0x600] ;  /* 0x0001800000047ab9 */ /* 0x000fe20000000800 */
[----:B------:R-:W-:Y:S02]  /*83b0*/  IMAD R15, R20, UR5, R15 ;  /* 0x00000005140f7c24 */ /* 0x000fe4000f8e020f */
[----:B------:R-:W-:Y:S02]  /*83c0*/  IMAD R6, R19, UR4, R6 ;  /* 0x0000000413067c24 */ /* 0x000fe4000f8e0206 */
[----:B------:R-:W-:-:S03]  /*83d0*/  IMAD.MOV.U32 R4, RZ, RZ, 0x1 ;  /* 0x00000001ff047424 */ /* 0x000fc600078e00ff */
[----:B------:R-:W-:Y:S02]  /*83e0*/  SEL R20, R6, R15, !P1 ;  /* 0x0000000f06147207 */ /* 0x000fe40004800000 */
[----:B------:R-:W-:-:S07]  /*83f0*/  SEL R19, R15, R6, !P1 ;  /* 0x000000060f137207 */ /* 0x000fce0004800000 */
.L_x_170:
[----:B------:R-:W-:Y:S05]  /*8400*/  BSYNC B1 ;  /* 0x0000000000017941 */ /* 0x000fea0003800000 */
.L_x_169:
[----:B------:R-:W-:-:S13]  /*8410*/  LOP3.LUT P1, RZ, R4, 0xff, RZ, 0xc0, !PT ;  /* 0x000000ff04ff7812 */ /* 0x000fda000782c0ff */
[----:B------:R-:W-:Y:S05]  /*8420*/  @P1 BRA `(.L_x_173) ;  /* 0xfffffff4004c1947 */ /* 0x000fea000383ffff */
[----:B------:R-:W-:Y:S05]  /*8430*/  BSYNC B0 ;  /* 0x0000000000007941 */ /* 0x000fea0003800000 */
.L_x_161:
[----:B------:R-:W-:-:S03]  /*8440*/  UMOV UR4, 0xffffffff ;  /* 0xffffffff00047882 */ /* 0x000fc60000000000 */
[----:B------:R-:W-:Y:S05]  /*8450*/  BRA.DIV UR4, `(.L_x_174) ;  /* 0x0000000a04147947 */ /* 0x000fea000b800000 */
[----:B------:R-:W-:-:S13]  /*8460*/  ELECT P6, URZ, PT ;  /* 0x00000000003f782f */ /* 0x000fda00038c0000 */
.L_x_195:
[----:B------:R-:W-:Y:S04]  /*8470*/  BSSY B0, `(.L_x_175) ;  /* 0x000006a000007945 */ /* 0x000fe80003800000 */
[----:B------:R-:W-:Y:S05]  /*8480*/  @!P6 BRA `(.L_x_176) ;  /* 0x0000000400a0e947 */ /* 0x000fea0003800000 */
[----:B------:R-:W-:-:S04]  /*8490*/  LOP3.LUT R18, R18, 0x2, RZ, 0xfc, !PT ;  /* 0x0000000212127812 */ /* 0x000fc800078efcff */
[----:B------:R-:W-:-:S13]  /*84a0*/  ISETP.NE.AND P0, PT, R18, 0x3, PT ;  /* 0x000000031200780c */ /* 0x000fda0003f05270 */
[----:B------:R-:W-:Y:S05]  /*84b0*/  @!P0 BRA `(.L_x_177) ;  /* 0x0000000000048947 */ /* 0x000fea0003800000 */
[----:B------:R-:W-:Y:S01]  /*84c0*/  BPT.TRAP 0x1 ;  /* 0x000000040000795c */ /* 0x000fe20000300000 */
.L_x_177:
[----:B------:R-:W0:Y:S01]  /*84d0*/  S2R R3, SR_CgaCtaId ;  /* 0x0000000000037919 */ /* 0x000e220000008800 */
[----:B------:R-:W-:-:S04]  /*84e0*/  MOV R2, 0x400 ;  /* 0x0000040000027802 */ /* 0x000fc80000000f00 */
[----:B0-----:R-:W-:Y:S02]  /*84f0*/  LEA R3, R3, R2, 0x18 ;  /* 0x0000000203037211 */ /* 0x001fe400078ec0ff */
[----:B------:R-:W-:-:S03]  /*8500*/  SHF.L.U32 R2, R0, 0x1f, RZ ;  /* 0x0000001f00027819 */ /* 0x000fc600000006ff */
[----:B------:R-:W-:-:S04]  /*8510*/  VIADD R3, R3, 0x58 ;  /* 0x0000005803037836 */ /* 0x000fc80000000000 */
[C---:B------:R-:W-:Y:S02]  /*8520*/  IMAD R7, R12.reuse, 0x8, R3 ;  /* 0x000000080c077824 */ /* 0x040fe400078e0203 */
[----:B------:R-:W-:Y:S02]  /*8530*/  VIADD R12, R12, 0x1 ;  /* 0x000000010c0c7836 */ /* 0x000fe40000000000 */
[----:B------:R-:W0:Y:S03]  /*8540*/  SYNCS.PHASECHK.TRANS64.TRYWAIT P0, [R7+URZ], R2 ;  /* 0x00000002070075a7 */ /* 0x000e26000800017f */
[----:B------:R-:W-:-:S04]  /*8550*/  ISETP.NE.AND P1, PT, R12, 0xb, PT ;  /* 0x0000000b0c00780c */ /* 0x000fc80003f25270 */
[----:B------:R-:W-:Y:S02]  /*8560*/  SEL R5, RZ, 0x1, P1 ;  /* 0x00000001ff057807 */ /* 0x000fe40000800000 */
[----:B------:R-:W-:Y:S02]  /*8570*/  SEL R12, R12, RZ, P1 ;  /* 0x000000ff0c0c7207 */ /* 0x000fe40000800000 */
[----:B------:R-:W-:-:S03]  /*8580*/  LOP3.LUT R5, R0, R5, RZ, 0x3c, !PT ;  /* 0x0000000500057212 */ /* 0x000fc600078e3cff */
[----:B------:R-:W-:Y:S01]  /*8590*/  IMAD R9, R12, 0x8, R3 ;  /* 0x000000080c097824 */ /* 0x000fe200078e0203 */
[----:B------:R-:W-:Y:S01]  /*85a0*/  SHF.L.U32 R4, R5, 0x1f, RZ ;  /* 0x0000001f05047819 */ /* 0x000fe200000006ff */
[----:B0-----:R-:W-:Y:S06]  /*85b0*/  @!P0 BRA `(.L_x_178) ;  /* 0x0000000400dc8947 */ /* 0x001fec0003800000 */
.L_x_196:
[----:B------:R-:W1:Y:S01]  /*85c0*/  SYNCS.PHASECHK.TRANS64.TRYWAIT P0, [R9+URZ], R4 ;  /* 0x00000004090075a7 */ /* 0x000e62000800017f */
[----:B------:R-:W-:-:S05]  /*85d0*/  VIADD R0, R12, 0x1 ;  /* 0x000000010c007836 */ /* 0x000fca0000000000 */
[----:B------:R-:W-:-:S04]  /*85e0*/  ISETP.NE.AND P1, PT, R0, 0xb, PT ;  /* 0x0000000b0000780c */ /* 0x000fc80003f25270 */
[----:B0-----:R-:W-:Y:S02]  /*85f0*/  SEL R2, RZ, 0x1, P1 ;  /* 0x00000001ff027807 */ /* 0x001fe40000800000 */
[----:B------:R-:W-:Y:S02]  /*8600*/  SEL R0, R0, RZ, P1 ;  /* 0x000000ff00007207 */ /* 0x000fe40000800000 */
[----:B------:R-:W-:-:S03]  /*8610*/  LOP3.LUT R7, R5, R2, RZ, 0x3c, !PT ;  /* 0x0000000205077212 */ /* 0x000fc600078e3cff */
[----:B------:R-:W-:Y:S01]  /*8620*/  IMAD R6, R0, 0x8, R3 ;  /* 0x0000000800067824 */ /* 0x000fe200078e0203 */
[----:B------:R-:W-:Y:S01]  /*8630*/  SHF.L.U32 R5, R7, 0x1f, RZ ;  /* 0x0000001f07057819 */ /* 0x000fe200000006ff */
[----:B-1----:R-:W-:Y:S06]  /*8640*/  @!P0 BRA `(.L_x_179) ;  /* 0x0000000400cc8947 */ /* 0x002fec0003800000 */
.L_x_197:
[----:B------:R-:W1:Y:S01]  /*8650*/  SYNCS.PHASECHK.TRANS64.TRYWAIT P0, [R6+URZ], R5 ;  /* 0x00000005060075a7 */ /* 0x000e62000800017f */
[----:B------:R-:W-:-:S05]  /*8660*/  VIADD R0, R0, 0x1 ;  /* 0x0000000100007836 */ /* 0x000fca0000000000 */
[----:B------:R-:W-:-:S04]  /*8670*/  ISETP.NE.AND P1, PT, R0, 0xb, PT ;  /* 0x0000000b0000780c */ /* 0x000fc80003f25270 */
[----:B------:R-:W-:Y:S02]  /*8680*/  SEL R2, RZ, 0x1, P1 ;  /* 0x00000001ff027807 */ /* 0x000fe40000800000 */
[----:B------:R-:W-:Y:S02]  /*8690*/  SEL R0, R0, RZ, P1 ;  /* 0x000000ff00007207 */ /* 0x000fe40000800000 */
[----:B------:R-:W-:-:S03]  /*86a0*/  LOP3.LUT R7, R7, R2, RZ, 0x3c, !PT ;  /* 0x0000000207077212 */ /* 0x000fc600078e3cff */
[----:B0-----:R-:W-:Y:S01]  /*86b0*/  IMAD R9, R0, 0x8, R3 ;  /* 0x0000000800097824 */ /* 0x001fe200078e0203 */
[----:B------:R-:W-:Y:S01]  /*86c0*/  SHF.L.U32 R4, R7, 0x1f, RZ ;  /* 0x0000001f07047819 */ /* 0x000fe200000006ff */
[----:B-1----:R-:W-:Y:S06]  /*86d0*/  @!P0 BRA `(.L_x_180) ;  /* 0x0000000400bc8947 */ /* 0x002fec0003800000 */
.L_x_198:
        /* <DEDUP_REMOVED lines=9> */
.L_x_199:
        /* <DEDUP_REMOVED lines=9> */
.L_x_200:
        /* <DEDUP_REMOVED lines=9> */
.L_x_201:
        /* <DEDUP_REMOVED lines=9> */
.L_x_202:
        /* <DEDUP_REMOVED lines=9> */
.L_x_203:
        /* <DEDUP_REMOVED lines=9> */
.L_x_204:
[----:B------:R-:W1:Y:S01]  /*8a40*/  SYNCS.PHASECHK.TRANS64.TRYWAIT P0, [R9+URZ], R4 ;  /* 0x00000004090075a7 */ /* 0x000e62000800017f */
[----:B------:R-:W-:-:S05]  /*8a50*/  VIADD R0, R0, 0x1 ;  /* 0x0000000100007836 */ /* 0x000fca0000000000 */
[----:B------:R-:W-:-:S04]  /*8a60*/  ISETP.NE.AND P1, PT, R0, 0xb, PT ;  /* 0x0000000b0000780c */ /* 0x000fc80003f25270 */
[----:B------:R-:W-:Y:S02]  /*8a70*/  SEL R2, RZ, 0x1, P1 ;  /* 0x00000001ff027807 */ /* 0x000fe40000800000 */
[----:B------:R-:W-:Y:S02]  /*8a80*/  SEL R0, R0, RZ, P1 ;  /* 0x000000ff00007207 */ /* 0x000fe40000800000 */
[----:B------:R-:W-:Y:S01]  /*8a90*/  LOP3.LUT R2, R7, R2, RZ, 0x3c, !PT ;  /* 0x0000000207027212 */ /* 0x000fe200078e3cff */
[----:B-1----:R-:W-:Y:S06]  /*8aa0*/  @!P0 BRA `(.L_x_187) ;  /* 0x0000000400548947 */ /* 0x002fec0003800000 */
.L_x_205:
[----:B------:R-:W-:Y:S01]  /*8ab0*/  IMAD R3, R0, 0x8, R3 ;  /* 0x0000000800037824 */ /* 0x000fe200078e0203 */
[----:B------:R-:W-:-:S07]  /*8ac0*/  SHF.L.U32 R0, R2, 0x1f, RZ ;  /* 0x0000001f02007819 */ /* 0x000fce00000006ff */
.L_x_188:
[----:B--2---:R2:W3:Y:S02]  /*8ad0*/  SYNCS.PHASECHK.TRANS64.TRYWAIT P0, [R3+URZ], R0 ;  /* 0x00000000030075a7 */ /* 0x0044e4000800017f */
[----:B---3--:R-:W-:Y:S05]  /*8ae0*/  @!P0 NANOSLEEP.SYNCS 0x989680 ;  /* 0x009896800000895d */ /* 0x008fea0003900000 */
[----:B------:R-:W3:Y:S02]  /*8af0*/  @!P0 SYNCS.PHASECHK.TRANS64 P0, [R3+URZ], R0 ;  /* 0x00000000030085a7 */ /* 0x000ee4000800007f */
[----:B---3--:R-:W-:Y:S05]  /*8b00*/  @!P0 BRA `(.L_x_188) ;  /* 0xfffffffc00f08947 */ /* 0x008fea000383ffff */
.L_x_176:
[----:B------:R-:W-:Y:S05]  /*8b10*/  BSYNC B0 ;  /* 0x0000000000007941 */ /* 0x000fea0003800000 */
.L_x_175:
[----:B------:R-:W-:Y:S05]  /*8b20*/  EXIT ;  /* 0x000000000000794d */ /* 0x000fea0003800000 */
.L_x_18:
[----:B-1----:R1:W2:Y:S02]  /*8b30*/  SYNCS.PHASECHK.TRANS64.TRYWAIT P1, [R3+URZ], R0 ;  /* 0x00000000030075a7 */ /* 0x0022a4000802017f */
[----:B--2---:R-:W-:Y:S05]  /*8b40*/  @!P1 NANOSLEEP.SYNCS 0x989680 ;  /* 0x009896800000995d */ /* 0x004fea0003900000 */
[----:B------:R-:W2:Y:S02]  /*8b50*/  @!P1 SYNCS.PHASECHK.TRANS64 P1, [R3+URZ], R0 ;  /* 0x00000000030095a7 */ /* 0x000ea4000802007f */
[----:B--2---:R-:W-:Y:S05]  /*8b60*/  @!P1 BRA `(.L_x_18) ;  /* 0xfffffffc00f09947 */ /* 0x004fea000383ffff */
[----:B------:R-:W-:Y:S05]  /*8b70*/  BRA `(.L_x_17) ;  /* 0xffffff8800987947 */ /* 0x000fea000383ffff */
.L_x_23:
[----:B-1----:R-:W-:-:S04]  /*8b80*/  IMAD.U32 R4, RZ, RZ, UR4 ;  /* 0x00000004ff047e24 */ /* 0x002fc8000f8e00ff */
[----:B------:R1:W2:Y:S03]  /*8b90*/  SYNCS.PHASECHK.TRANS64.TRYWAIT P1, [R4+URZ], R3 ;  /* 0x00000003040075a7 */ /* 0x0002a6000802017f */
[----:B--2---:R-:W-:Y:S05]  /*8ba0*/  @!P1 NANOSLEEP.SYNCS 0x989680 ;  /* 0x009896800000995d */ /* 0x004fea0003900000 */
[----:B------:R-:W2:Y:S02]  /*8bb0*/  @!P1 SYNCS.PHASECHK.TRANS64 P1, [R4+URZ], R3 ;  /* 0x00000003040095a7 */ /* 0x000ea4000802007f */
[----:B--2---:R-:W-:Y:S05]  /*8bc0*/  @!P1 BRA `(.L_x_23) ;  /* 0xfffffffc00ec9947 */ /* 0x004fea000383ffff */
[----:B------:R-:W-:Y:S05]  /*8bd0*/  BRA `(.L_x_22) ;  /* 0xffffff8c005c7947 */ /* 0x000fea000383ffff */
.L_x_162:
[----:B------:R-:W-:Y:S01]  /*8be0*/  BSSY B1, `(.L_x_189) ;  /* 0x0000006000017945 */ /* 0x000fe20003800000 */
[----:B------:R-:W-:-:S07]  /*8bf0*/  IMAD.MOV.U32 R15, RZ, RZ, -0x1 ;  /* 0xffffffffff0f7424 */ /* 0x000fce00078e00ff */
[----:B------:R-:W-:Y:S05]  /*8c00*/  WARPSYNC.COLLECTIVE R15, `(.L_x_190) ;  /* 0x000000000f0c7348 */ /* 0x000fea0003c00000 */
[----:B------:R-:W-:Y:S02]  /*8c10*/  ELECT P6, UR62, PT ;  /* 0x00000000003e782f */ /* 0x000fe400038c0000 */
[----:B------:R-:W-:Y:S01]  /*8c20*/  MOV R14, UR62 ;  /* 0x0000003e000e7c02 */ /* 0x000fe20008000f00 */
[----:B------:R-:W-:Y:S10]  /*8c30*/  ENDCOLLECTIVE ;  /* 0x000000000000791b */ /* 0x000ff40003800000 */
.L_x_190:
[----:B------:R-:W-:Y:S05]  /*8c40*/  BSYNC B1 ;  /* 0x0000000000017941 */ /* 0x000fea0003800000 */
.L_x_189:
[----:B------:R-:W-:Y:S05]  /*8c50*/  BRA `(.L_x_191) ;  /* 0xffffffec004c7947 */ /* 0x000fea000383ffff */
.L_x_165:
[----:B0-----:R0:W1:Y:S02]  /*8c60*/  SYNCS.PHASECHK.TRANS64.TRYWAIT P1, [R14+URZ+0x58], R7 ;  /* 0x000058070e0075a7 */ /* 0x001064000802017f */
[----:B-1----:R-:W-:Y:S05]  /*8c70*/  @!P1 NANOSLEEP.SYNCS 0x989680 ;  /* 0x009896800000995d */ /* 0x002fea0003900000 */
[----:B------:R-:W1:Y:S02]  /*8c80*/  @!P1 SYNCS.PHASECHK.TRANS64 P1, [R14+URZ+0x58], R7 ;  /* 0x000058070e0095a7 */ /* 0x000e64000802007f */
[----:B-1----:R-:W-:Y:S05]  /*8c90*/  @!P1 BRA `(.L_x_165) ;  /* 0xfffffffc00f09947 */ /* 0x002fea000383ffff */
[----:B------:R-:W-:Y:S05]  /*8ca0*/  BRA `(.L_x_192) ;  /* 0xffffffec00807947 */ /* 0x000fea000383ffff */
.L_x_174:
[----:B------:R-:W-:Y:S01]  /*8cb0*/  BSSY B0, `(.L_x_193) ;  /* 0x0000006000007945 */ /* 0x000fe20003800000 */
[----:B------:R-:W-:-:S07]  /*8cc0*/  IMAD.MOV.U32 R15, RZ, RZ, -0x1 ;  /* 0xffffffffff0f7424 */ /* 0x000fce00078e00ff */
[----:B------:R-:W-:Y:S05]  /*8cd0*/  WARPSYNC.COLLECTIVE R15, `(.L_x_194) ;  /* 0x000000000f0c7348 */ /* 0x000fea0003c00000 */
[----:B------:R-:W-:Y:S02]  /*8ce0*/  ELECT P6, UR62, PT ;  /* 0x00000000003e782f */ /* 0x000fe400038c0000 */
[----:B------:R-:W-:Y:S01]  /*8cf0*/  MOV R14, UR62 ;  /* 0x0000003e000e7c02 */ /* 0x000fe20008000f00 */
[----:B------:R-:W-:Y:S10]  /*8d00*/  ENDCOLLECTIVE ;  /* 0x000000000000791b */ /* 0x000ff40003800000 */
.L_x_194:
[----:B------:R-:W-:Y:S05]  /*8d10*/  BSYNC B0 ;  /* 0x0000000000007941 */ /* 0x000fea0003800000 */
.L_x_193:
[----:B------:R-:W-:Y:S05]  /*8d20*/  BRA `(.L_x_195) ;  /* 0xfffffff400d07947 */ /* 0x000fea000383ffff */
.L_x_178:
[----:B0-----:R0:W1:Y:S02]  /*8d30*/  SYNCS.PHASECHK.TRANS64.TRYWAIT P0, [R7+URZ], R2 ;  /* 0x00000002070075a7 */ /* 0x001064000800017f */
[----:B-1----:R-:W-:Y:S05]  /*8d40*/  @!P0 NANOSLEEP.SYNCS 0x989680 ;  /* 0x009896800000895d */ /* 0x002fea0003900000 */
[----:B------:R-:W1:Y:S02]  /*8d50*/  @!P0 SYNCS.PHASECHK.TRANS64 P0, [R7+URZ], R2 ;  /* 0x00000002070085a7 */ /* 0x000e64000800007f */
[----:B-1----:R-:W-:Y:S05]  /*8d60*/  @!P0 BRA `(.L_x_178) ;  /* 0xfffffffc00f08947 */ /* 0x002fea000383ffff */
[----:B------:R-:W-:Y:S05]  /*8d70*/  BRA `(.L_x_196) ;  /* 0xfffffff800107947 */ /* 0x000fea000383ffff */
.L_x_179:
[----:B0-----:R0:W1:Y:S02]  /*8d80*/  SYNCS.PHASECHK.TRANS64.TRYWAIT P0, [R9+URZ], R4 ;  /* 0x00000004090075a7 */ /* 0x001064000800017f */
[----:B-1----:R-:W-:Y:S05]  /*8d90*/  @!P0 NANOSLEEP.SYNCS 0x989680 ;  /* 0x009896800000895d */ /* 0x002fea0003900000 */
[----:B------:R-:W1:Y:S02]  /*8da0*/  @!P0 SYNCS.PHASECHK.TRANS64 P0, [R9+URZ], R4 ;  /* 0x00000004090085a7 */ /* 0x000e64000800007f */
[----:B-1----:R-:W-:Y:S05]  /*8db0*/  @!P0 BRA `(.L_x_179) ;  /* 0xfffffffc00f08947 */ /* 0x002fea000383ffff */
[----:B------:R-:W-:Y:S05]  /*8dc0*/  BRA `(.L_x_197) ;  /* 0xfffffff800207947 */ /* 0x000fea000383ffff */
.L_x_180:
[----:B0-----:R0:W1:Y:S02]  /*8dd0*/  SYNCS.PHASECHK.TRANS64.TRYWAIT P0, [R6+URZ], R5 ;  /* 0x00000005060075a7 */ /* 0x001064000800017f */
[----:B-1----:R-:W-:Y:S05]  /*8de0*/  @!P0 NANOSLEEP.SYNCS 0x989680 ;  /* 0x009896800000895d */ /* 0x002fea0003900000 */
[----:B------:R-:W1:Y:S02]  /*8df0*/  @!P0 SYNCS.PHASECHK.TRANS64 P0, [R6+URZ], R5 ;  /* 0x00000005060085a7 */ /* 0x000e64000800007f */
[----:B-1----:R-:W-:Y:S05]  /*8e00*/  @!P0 BRA `(.L_x_180) ;  /* 0xfffffffc00f08947 */ /* 0x002fea000383ffff */
[----:B------:R-:W-:Y:S05]  /*8e10*/  BRA `(.L_x_198) ;  /* 0xfffffff800307947 */ /* 0x000fea000383ffff */
.L_x_181:
[----:B0-----:R0:W1:Y:S02]  /*8e20*/  SYNCS.PHASECHK.TRANS64.TRYWAIT P0, [R9+URZ], R4 ;  /* 0x00000004090075a7 */ /* 0x001064000800017f */
[----:B-1----:R-:W-:Y:S05]  /*8e30*/  @!P0 NANOSLEEP.SYNCS 0x989680 ;  /* 0x009896800000895d */ /* 0x002fea0003900000 */
[----:B------:R-:W1:Y:S02]  /*8e40*/  @!P0 SYNCS.PHASECHK.TRANS64 P0, [R9+URZ], R4 ;  /* 0x00000004090085a7 */ /* 0x000e64000800007f */
[----:B-1----:R-:W-:Y:S05]  /*8e50*/  @!P0 BRA `(.L_x_181) ;  /* 0xfffffffc00f08947 */ /* 0x002fea000383ffff */
[----:B------:R-:W-:Y:S05]  /*8e60*/  BRA `(.L_x_199) ;  /* 0xfffffff800407947 */ /* 0x000fea000383ffff */
.L_x_182:
[----:B0-----:R0:W1:Y:S02]  /*8e70*/  SYNCS.PHASECHK.TRANS64.TRYWAIT P0, [R6+URZ], R5 ;  /* 0x00000005060075a7 */ /* 0x001064000800017f */
[----:B-1----:R-:W-:Y:S05]  /*8e80*/  @!P0 NANOSLEEP.SYNCS 0x989680 ;  /* 0x009896800000895d */ /* 0x002fea0003900000 */
[----:B------:R-:W1:Y:S02]  /*8e90*/  @!P0 SYNCS.PHASECHK.TRANS64 P0, [R6+URZ], R5 ;  /* 0x00000005060085a7 */ /* 0x000e64000800007f */
[----:B-1----:R-:W-:Y:S05]  /*8ea0*/  @!P0 BRA `(.L_x_182) ;  /* 0xfffffffc00f08947 */ /* 0x002fea000383ffff */
[----:B------:R-:W-:Y:S05]  /*8eb0*/  BRA `(.L_x_200) ;  /* 0xfffffff800507947 */ /* 0x000fea000383ffff */
.L_x_183:
[----:B0-----:R0:W1:Y:S02]  /*8ec0*/  SYNCS.PHASECHK.TRANS64.TRYWAIT P0, [R9+URZ], R4 ;  /* 0x00000004090075a7 */ /* 0x001064000800017f */
[----:B-1----:R-:W-:Y:S05]  /*8ed0*/  @!P0 NANOSLEEP.SYNCS 0x989680 ;  /* 0x009896800000895d */ /* 0x002fea0003900000 */
[----:B------:R-:W1:Y:S02]  /*8ee0*/  @!P0 SYNCS.PHASECHK.TRANS64 P0, [R9+URZ], R4 ;  /* 0x00000004090085a7 */ /* 0x000e64000800007f */
[----:B-1----:R-:W-:Y:S05]  /*8ef0*/  @!P0 BRA `(.L_x_183) ;  /* 0xfffffffc00f08947 */ /* 0x002fea000383ffff */
[----:B------:R-:W-:Y:S05]  /*8f00*/  BRA `(.L_x_201) ;  /* 0xfffffff800607947 */ /* 0x000fea000383ffff */
.L_x_184:
[----:B0-----:R0:W1:Y:S02]  /*8f10*/  SYNCS.PHASECHK.TRANS64.TRYWAIT P0, [R6+URZ], R5 ;  /* 0x00000005060075a7 */ /* 0x001064000800017f */
[----:B-1----:R-:W-:Y:S05]  /*8f20*/  @!P0 NANOSLEEP.SYNCS 0x989680 ;  /* 0x009896800000895d */ /* 0x002fea0003900000 */
[----:B------:R-:W1:Y:S02]  /*8f30*/  @!P0 SYNCS.PHASECHK.TRANS64 P0, [R6+URZ], R5 ;  /* 0x00000005060085a7 */ /* 0x000e64000800007f */
[----:B-1----:R-:W-:Y:S05]  /*8f40*/  @!P0 BRA `(.L_x_184) ;  /* 0xfffffffc00f08947 */ /* 0x002fea000383ffff */
[----:B------:R-:W-:Y:S05]  /*8f50*/  BRA `(.L_x_202) ;  /* 0xfffffff800707947 */ /* 0x000fea000383ffff */
.L_x_185:
[----:B0-----:R0:W1:Y:S02]  /*8f60*/  SYNCS.PHASECHK.TRANS64.TRYWAIT P0, [R9+URZ], R4 ;  /* 0x00000004090075a7 */ /* 0x001064000800017f */
[----:B-1----:R-:W-:Y:S05]  /*8f70*/  @!P0 NANOSLEEP.SYNCS 0x989680 ;  /* 0x009896800000895d */ /* 0x002fea0003900000 */
[----:B------:R-:W1:Y:S02]  /*8f80*/  @!P0 SYNCS.PHASECHK.TRANS64 P0, [R9+URZ], R4 ;  /* 0x00000004090085a7 */ /* 0x000e64000800007f */
[----:B-1----:R-:W-:Y:S05]  /*8f90*/  @!P0 BRA `(.L_x_185) ;  /* 0xfffffffc00f08947 */ /* 0x002fea000383ffff */
[----:B------:R-:W-:Y:S05]  /*8fa0*/  BRA `(.L_x_203) ;  /* 0xfffffff800807947 */ /* 0x000fea000383ffff */
.L_x_186:
[----:B0-----:R0:W1:Y:S02]  /*8fb0*/  SYNCS.PHASECHK.TRANS64.TRYWAIT P0, [R6+URZ], R5 ;  /* 0x00000005060075a7 */ /* 0x001064000800017f */
[----:B-1----:R-:W-:Y:S05]  /*8fc0*/  @!P0 NANOSLEEP.SYNCS 0x989680 ;  /* 0x009896800000895d */ /* 0x002fea0003900000 */
[----:B------:R-:W1:Y:S02]  /*8fd0*/  @!P0 SYNCS.PHASECHK.TRANS64 P0, [R6+URZ], R5 ;  /* 0x00000005060085a7 */ /* 0x000e64000800007f */
[----:B-1----:R-:W-:Y:S05]  /*8fe0*/  @!P0 BRA `(.L_x_186) ;  /* 0xfffffffc00f08947 */ /* 0x002fea000383ffff */
[----:B------:R-:W-:Y:S05]  /*8ff0*/  BRA `(.L_x_204) ;  /* 0xfffffff800907947 */ /* 0x000fea000383ffff */
.L_x_187:
[----:B-1----:R1:W2:Y:S02]  /*9000*/  SYNCS.PHASECHK.TRANS64.TRYWAIT P0, [R9+URZ], R4 ;  /* 0x00000004090075a7 */ /* 0x0022a4000800017f */
[----:B--2---:R-:W-:Y:S05]  /*9010*/  @!P0 NANOSLEEP.SYNCS 0x989680 ;  /* 0x009896800000895d */ /* 0x004fea0003900000 */
[----:B------:R-:W2:Y:S02]  /*9020*/  @!P0 SYNCS.PHASECHK.TRANS64 P0, [R9+URZ], R4 ;  /* 0x00000004090085a7 */ /* 0x000ea4000800007f */
[----:B--2---:R-:W-:Y:S05]  /*9030*/  @!P0 BRA `(.L_x_187) ;  /* 0xfffffffc00f08947 */ /* 0x004fea000383ffff */
[----:B------:R-:W-:Y:S05]  /*9040*/  BRA `(.L_x_205) ;  /* 0xfffffff800987947 */ /* 0x000fea000383ffff */
.L_x_206:
[----:B------:R-:W-:-:S00]  /*9050*/  BRA `(.L_x_206) ;  /* 0xfffffffc00fc7947 */ /* 0x000fc0000383ffff */
[----:B------:R-:W-:-:S00]  /*9060*/  NOP ;  /* 0x0000000000007918 */ /* 0x000fc00000000000 */
        /* <DEDUP_REMOVED lines=9> */
.L_x_207:


//--------------------- .nv.global.init           --------------------------
	.section	.nv.global.init,"aw",@progbits
.nv.global.init:
	.type		$str$22,@object
	.size		$str$22,($str$23 - $str$22)
$str$22:
        /*0000*/ 	.byte	0x6b, 0x5f, 0x74, 0x69, 0x6c, 0x65, 0x5f, 0x63, 0x6f, 0x75, 0x6e, 0x74, 0x20, 0x3e, 0x3d, 0x20
        /*0010*/ 	.byte	0x31, 0x00
	.type		$str$23,@object
	.size		$str$23,(__unnamed_1 - $str$23)
$str$23:
        /*0012*/ 	.byte	0x2f, 0x74, 0x6d, 0x70, 0x2f, 0x63, 0x75, 0x74, 0x6c, 0x61, 0x73, 0x73, 0x5f, 0x73, 0x77, 0x65
        /*0022*/ 	.byte	0x65, 0x70, 0x5f, 0x73, 0x72, 0x63, 0x2f, 0x69, 0x6e, 0x63, 0x6c, 0x75, 0x64, 0x65, 0x2f, 0x63
        /*0032*/ 	.byte	0x75, 0x74, 0x6c, 0x61, 0x73, 0x73, 0x2f, 0x67, 0x65, 0x6d, 0x6d, 0x2f, 0x63, 0x6f, 0x6c, 0x6c
        /*0042*/ 	.byte	0x65, 0x63, 0x74, 0x69, 0x76, 0x65, 0x2f, 0x73, 0x6d, 0x39, 0x30, 0x5f, 0x6d, 0x6d, 0x61, 0x5f
        /*0052*/ 	.byte	0x74, 0x6d, 0x61, 0x5f, 0x67, 0x6d, 0x6d, 0x61, 0x5f, 0x73, 0x73, 0x5f, 0x77, 0x61, 0x72, 0x70
        /*0062*/ 	.byte	0x73, 0x70, 0x65, 0x63, 0x69, 0x61, 0x6c, 0x69, 0x7a, 0x65, 0x64, 0x2e, 0x68, 0x70, 0x70, 0x00
	.type		__unnamed_1,@object
	.size		__unnamed_1,(.L_0 - __unnamed_1)
__unnamed_1:
        /*0072*/ 	.byte	0x76, 0x6f, 0x69, 0x64, 0x20, 0x63, 0x75, 0x74, 0x6c, 0x61, 0x73, 0x73, 0x3a, 0x3a, 0x67, 0x65
        /* <DEDUP_REMOVED lines=180> */
        /*0bc2*/ 	.byte	0x74, 0x79, 0x5d, 0x00
.L_0:


//--------------------- .nv.shared._ZN7cutlass13device_kernelINS_4gemm6kernel13GemmUniversalIN4cute5tupleIJiiiiEEENS1_10collective13CollectiveMmaINS1_34MainloopSm90TmaGmmaWarpSpecializedILi11ENS5_IJNS4_1CILi1EEESB_SB_EEENS1_35KernelTmaWarpSpecializedCooperativeEEENS5_IJNSA_ILi256EEENSA_ILi64EEENSA_ILi32EEEEEENS_10bfloat16_tENS5_IJlSB_lEEESJ_SK_NS4_8TiledMMAINS4_8MMA_AtomIJNS4_4SM904GMMA27MMA_64x64x16_F32BF16BF16_SSILNSO_5MajorE0ELSQ_0ELNSO_7ScaleInE1ELSR_1EEEEEENS4_6LayoutINS5_IJNSA_ILi2EEESB_SB_EEENS5_IJSB_NSA_ILi0EEESX_EEEEENS5_IJNS4_10UnderscoreES10_S10_EEEEENS4_13SM90_TMA_LOADENS4_14ComposedLayoutINS4_7SwizzleILi2ELi4ELi3EEENS4_18smem_ptr_flag_bitsILi16EEENSU_INS5_IJNSA_ILi8EEESH_EEENS5_IJSH_SB_EEEEEEEvNS4_8identityES13_S1D_vS1E_EENS_8epilogue10collective6detail29Sm90TmaWarpSpecializedAdapterINS1H_15DefaultEpilogueISJ_SK_SK_NS1G_6thread17LinearCombinationISJ_Li1EffLNS1L_9ScaleType4KindE0ELNS_15FloatRoundStyleE2ESJ_EENS1_15EpilogueDefaultEEEEEvvEEEEvNT_6ParamsE --------------------------
	.section	.nv.shared._ZN7cutlass13device_kernelINS_4gemm6kernel13GemmUniversalIN4cute5tupleIJiiiiEEENS1_10collective13CollectiveMmaINS1_34MainloopSm90TmaGmmaWarpSpecializedILi11ENS5_IJNS4_1CILi1EEESB_SB_EEENS1_35KernelTmaWarpSpecializedCooperativeEEENS5_IJNSA_ILi256EEENSA_ILi64EEENSA_ILi32EEEEEENS_10bfloat16_tENS5_IJlSB_lEEESJ_SK_NS4_8TiledMMAINS4_8MMA_AtomIJNS4_4SM904GMMA27MMA_64x64x16_F32BF16BF16_SSILNSO_5MajorE0ELSQ_0ELNSO_7ScaleInE1ELSR_1EEEEEENS4_6LayoutINS5_IJNSA_ILi2EEESB_SB_EEENS5_IJSB_NSA_ILi0EEESX_EEEEENS5_IJNS4_10UnderscoreES10_S10_EEEEENS4_13SM90_TMA_LOADENS4_14ComposedLayoutINS4_7SwizzleILi2ELi4ELi3EEENS4_18smem_ptr_flag_bitsILi16EEENSU_INS5_IJNSA_ILi8EEESH_EEENS5_IJSH_SB_EEEEEEEvNS4_8identityES13_S1D_vS1E_EENS_8epilogue10collective6detail29Sm90TmaWarpSpecializedAdapterINS1H_15DefaultEpilogueISJ_SK_SK_NS1G_6thread17LinearCombinationISJ_Li1EffLNS1L_9ScaleType4KindE0ELNS_15FloatRoundStyleE2ESJ_EENS1_15EpilogueDefaultEEEEEvvEEEEvNT_6ParamsE,"aw",@nobits
	.sectionflags	@""
	.align	16
	.zero		1024


//--------------------- .nv.shared.reserved.0     --------------------------
	.section	.nv.shared.reserved.0,"aw",@nobits
	.weak		__nv_reservedSMEM_offset_0_alias
	.size		__nv_reservedSMEM_offset_0_alias, 0, 0
	.other		__nv_reservedSMEM_offset_0_alias,@"STO_CUDA_RESERVED_SHARED STV_DEFAULT"
__nv_reservedSMEM_offset_0_alias:
	.zero		0


//--------------------- .nv.global                --------------------------
	.section	.nv.global,"aw",@nobits
.nv.global:
	.type		_ZN40_INTERNAL_3189f7fc_4_k_cu_f184da23_259804cute1_E,@object
	.size		_ZN40_INTERNAL_3189f7fc_4_k_cu_f184da23_259804cute1_E,(_ZN40_INTERNAL_3189f7fc_4_k_cu_f184da23_259804cuda3std3__45__cpo6cbeginE - _ZN40_INTERNAL_3189f7fc_4_k_cu_f184da23_259804cute1_E)
_ZN40_INTERNAL_3189f7fc_4_k_cu_f184da23_259804cute1_E:
	.zero		1
	.type		_ZN40_INTERNAL_3189f7fc_4_k_cu_f184da23_259804cuda3std3__45__cpo6cbeginE,@object
	.size		_ZN40_INTERNAL_3189f7fc_4_k_cu_f184da23_259804cuda3std3__45__cpo6cbeginE,(_ZN40_INTERNAL_3189f7fc_4_k_cu_f184da23_259804cuda3std3__48in_placeE - _ZN40_INTERNAL_3189f7fc_4_k_cu_f184da23_259804cuda3std3__45__cpo6cbeginE)
_ZN40_INTERNAL_3189f7fc_4_k_cu_f184da23_259804cuda3std3__45__cpo6cbeginE:
	.zero		1
	.type		_ZN40_INTERNAL_3189f7fc_4_k_cu_f184da23_259804cuda3std3__48in_placeE,@object
	.size		_ZN40_INTERNAL_3189f7fc_4_k_cu_f184da23_259804cuda3std3__48in_placeE,(_ZN40_INTERNAL_3189f7fc_4_k_cu_f184da23_259804cuda3std6ranges3__45__cpo9iter_moveE - _ZN40_INTERNAL_3189f7fc_4_k_cu_f184da23_259804cuda3std3__48in_placeE)
_ZN40_INTERNAL_3189f7fc_4_k_cu_f184da23_259804cuda3std3__48in_placeE:
	.zero		1
	.type		_ZN40_INTERNAL_3189f7fc_4_k_cu_f184da23_259804cuda3std6ranges3__45__cpo9iter_moveE,@object
	.size		_ZN40_INTERNAL_3189f7fc_4_k_cu_f184da23_259804cuda3std6ranges3__45__cpo9iter_moveE,(_ZN40_INTERNAL_3189f7fc_4_k_cu_f184da23_259804cuda3std3__45__cpo5beginE - _ZN40_INTERNAL_3189f7fc_4_k_cu_f184da23_259804cuda3std6ranges3__45__cpo9iter_moveE)
_ZN40_INTERNAL_3189f7fc_4_k_cu_f184da23_259804cuda3std6ranges3__45__cpo9iter_moveE:
	.zero		1
	.type		_ZN40_INTERNAL_3189f7fc_4_k_cu_f184da23_259804cuda3std3__45__cpo5beginE,@object
	.size		_ZN40_INTERNAL_3189f7fc_4_k_cu_f184da23_259804cuda3std3__45__cpo5beginE,(_ZN40_INTERNAL_3189f7fc_4_k_cu_f184da23_259804cuda3std3__442_GLOBAL__N__3189f7fc_4_k_cu_f184da23_259806ignoreE - _ZN40_INTERNAL_3189f7fc_4_k_cu_f184da23_259804cuda3std3__45__cpo5beginE)
_ZN40_INTERNAL_3189f7fc_4_k_cu_f184da23_259804cuda3std3__45__cpo5beginE:
	.zero		1
	.type		_ZN40_INTERNAL_3189f7fc_4_k_cu_f184da23_259804cuda3std3__442_GLOBAL__N__3189f7fc_4_k_cu_f184da23_259806ignoreE,@object
	.size		_ZN40_INTERNAL_3189f7fc_4_k_cu_f184da23_259804cuda3std3__442_GLOBAL__N__3189f7fc_4_k_cu_f184da23_259806ignoreE,(_ZN40_INTERNAL_3189f7fc_4_k_cu_f184da23_259804cute7productE - _ZN40_INTERNAL_3189f7fc_4_k_cu_f184da23_259804cuda3std3__442_GLOBAL__N__3189f7fc_4_k_cu_f184da23_259806ignoreE)
_ZN40_INTERNAL_3189f7fc_4_k_cu_f184da23_259804cuda3std3__442_GLOBAL__N__3189f7fc_4_k_cu_f184da23_259806ignoreE:
	.zero		1
	.type		_ZN40_INTERNAL_3189f7fc_4_k_cu_f184da23_259804cute7productE,@object
	.size		_ZN40_INTERNAL_3189f7fc_4_k_cu_f184da23_259804cute7productE,(_ZN40_INTERNAL_3189f7fc_4_k_cu_f184da23_259804cuda3std3__45__cpo3endE - _ZN40_INTERNAL_3189f7fc_4_k_cu_f184da23_259804cute7productE)
_ZN40_INTERNAL_3189f7fc_4_k_cu_f184da23_259804cute7productE:
	.zero		1
	.type		_ZN40_INTERNAL_3189f7fc_4_k_cu_f184da23_259804cuda3std3__45__cpo3endE,@object
	.size		_ZN40_INTERNAL_3189f7fc_4_k_cu_f184da23_259804cuda3std3__45__cpo3endE,(_ZN40_INTERNAL_3189f7fc_4_k_cu_f184da23_259804cuda3std3__419piecewise_constructE - _ZN40_INTERNAL_3189f7fc_4_k_cu_f184da23_259804cuda3std3__45__cpo3endE)
_ZN40_INTERNAL_3189f7fc_4_k_cu_f184da23_259804cuda3std3__45__cpo3endE:
	.zero		1
	.type		_ZN40_INTERNAL_3189f7fc_4_k_cu_f184da23_259804cuda3std3__419piecewise_constructE,@object
	.size		_ZN40_INTERNAL_3189f7fc_4_k_cu_f184da23_259804cuda3std3__419piecewise_constructE,(_ZN40_INTERNAL_3189f7fc_4_k_cu_f184da23_259804cuda3std3__45__cpo4cendE - _ZN40_INTERNAL_3189f7fc_4_k_cu_f184da23_259804cuda3std3__419piecewise_constructE)
_ZN40_INTERNAL_3189f7fc_4_k_cu_f184da23_259804cuda3std3__419piecewise_constructE:
	.zero		1
	.type		_ZN40_INTERNAL_3189f7fc_4_k_cu_f184da23_259804cuda3std3__45__cpo4cendE,@object
	.size		_ZN40_INTERNAL_3189f7fc_4_k_cu_f184da23_259804cuda3std3__45__cpo4cendE,(_ZN40_INTERNAL_3189f7fc_4_k_cu_f184da23_259804cuda3std6ranges3__45__cpo4swapE - _ZN40_INTERNAL_3189f7fc_4_k_cu_f184da23_259804cuda3std3__45__cpo4cendE)
_ZN40_INTERNAL_3189f7fc_4_k_cu_f184da23_259804cuda3std3__45__cpo4cendE:
	.zero		1
	.type		_ZN40_INTERNAL_3189f7fc_4_k_cu_f184da23_259804cuda3std6ranges3__45__cpo4swapE,@object
	.size		_ZN40_INTERNAL_3189f7fc_4_k_cu_f184da23_259804cuda3std6ranges3__45__cpo4swapE,(.L_8 - _ZN40_INTERNAL_3189f7fc_4_k_cu_f184da23_259804cuda3std6ranges3__45__cpo4swapE)
_ZN40_INTERNAL_3189f7fc_4_k_cu_f184da23_259804cuda3std6ranges3__45__cpo4swapE:
	.zero		1
.L_8:


//--------------------- .nv.constant0._ZN7cutlass13device_kernelINS_4gemm6kernel13GemmUniversalIN4cute5tupleIJiiiiEEENS1_10collective13CollectiveMmaINS1_34MainloopSm90TmaGmmaWarpSpecializedILi11ENS5_IJNS4_1CILi1EEESB_SB_EEENS1_35KernelTmaWarpSpecializedCooperativeEEENS5_IJNSA_ILi256EEENSA_ILi64EEENSA_ILi32EEEEEENS_10bfloat16_tENS5_IJlSB_lEEESJ_SK_NS4_8TiledMMAINS4_8MMA_AtomIJNS4_4SM904GMMA27MMA_64x64x16_F32BF16BF16_SSILNSO_5MajorE0ELSQ_0ELNSO_7ScaleInE1ELSR_1EEEEEENS4_6LayoutINS5_IJNSA_ILi2EEESB_SB_EEENS5_IJSB_NSA_ILi0EEESX_EEEEENS5_IJNS4_10UnderscoreES10_S10_EEEEENS4_13SM90_TMA_LOADENS4_14ComposedLayoutINS4_7SwizzleILi2ELi4ELi3EEENS4_18smem_ptr_flag_bitsILi16EEENSU_INS5_IJNSA_ILi8EEESH_EEENS5_IJSH_SB_EEEEEEEvNS4_8identityES13_S1D_vS1E_EENS_8epilogue10collective6detail29Sm90TmaWarpSpecializedAdapterINS1H_15DefaultEpilogueISJ_SK_SK_NS1G_6thread17LinearCombinationISJ_Li1EffLNS1L_9ScaleType4KindE0ELNS_15FloatRoundStyleE2ESJ_EENS1_15EpilogueDefaultEEEEEvvEEEEvNT_6ParamsE --------------------------
	.section	.nv.constant0._ZN7cutlass13device_kernelINS_4gemm6kernel13GemmUniversalIN4cute5tupleIJiiiiEEENS1_10collective13CollectiveMmaINS1_34MainloopSm90TmaGmmaWarpSpecializedILi11ENS5_IJNS4_1CILi1EEESB_SB_EEENS1_35KernelTmaWarpSpecializedCooperativeEEENS5_IJNSA_ILi256EEENSA_ILi64EEENSA_ILi32EEEEEENS_10bfloat16_tENS5_IJlSB_lEEESJ_SK_NS4_8TiledMMAINS4_8MMA_AtomIJNS4_4SM904GMMA27MMA_64x64x16_F32BF16BF16_SSILNSO_5MajorE0ELSQ_0ELNSO_7ScaleInE1ELSR_1EEEEEENS4_6LayoutINS5_IJNSA_ILi2EEESB_SB_EEENS5_IJSB_NSA_ILi0EEESX_EEEEENS5_IJNS4_10UnderscoreES10_S10_EEEEENS4_13SM90_TMA_LOADENS4_14ComposedLayoutINS4_7SwizzleILi2ELi4ELi3EEENS4_18smem_ptr_flag_bitsILi16EEENSU_INS5_IJNSA_ILi8EEESH_EEENS5_IJSH_SB_EEEEEEEvNS4_8identityES13_S1D_vS1E_EENS_8epilogue10collective6detail29Sm90TmaWarpSpecializedAdapterINS1H_15DefaultEpilogueISJ_SK_SK_NS1G_6thread17LinearCombinationISJ_Li1EffLNS1L_9ScaleType4KindE0ELNS_15FloatRoundStyleE2ESJ_EENS1_15EpilogueDefaultEEEEEvvEEEEvNT_6ParamsE,"a",@progbits
	.sectionflags	@""
	.align	4
.nv.constant0._ZN7cutlass13device_kernelINS_4gemm6kernel13GemmUniversalIN4cute5tupleIJiiiiEEENS1_10collective13CollectiveMmaINS1_34MainloopSm90TmaGmmaWarpSpecializedILi11ENS5_IJNS4_1CILi1EEESB_SB_EEENS1_35KernelTmaWarpSpecializedCooperativeEEENS5_IJNSA_ILi256EEENSA_ILi64EEENSA_ILi32EEEEEENS_10bfloat16_tENS5_IJlSB_lEEESJ_SK_NS4_8TiledMMAINS4_8MMA_AtomIJNS4_4SM904GMMA27MMA_64x64x16_F32BF16BF16_SSILNSO_5MajorE0ELSQ_0ELNSO_7ScaleInE1ELSR_1EEEEEENS4_6LayoutINS5_IJNSA_ILi2EEESB_SB_EEENS5_IJSB_NSA_ILi0EEESX_EEEEENS5_IJNS4_10UnderscoreES10_S10_EEEEENS4_13SM90_TMA_LOADENS4_14ComposedLayoutINS4_7SwizzleILi2ELi4ELi3EEENS4_18smem_ptr_flag_bitsILi16EEENSU_INS5_IJNSA_ILi8EEESH_EEENS5_IJSH_SB_EEEEEEEvNS4_8identityES13_S1D_vS1E_EENS_8epilogue10collective6detail29Sm90TmaWarpSpecializedAdapterINS1H_15DefaultEpilogueISJ_SK_SK_NS1G_6thread17LinearCombinationISJ_Li1EffLNS1L_9ScaleType4KindE0ELNS_15FloatRoundStyleE2ESJ_EENS1_15EpilogueDefaultEEEEEvvEEEEvNT_6ParamsE:
	.zero		1664


//--------------------- SYMBOLS --------------------------

	.type		.nv.reservedSmem.offset0,@object
	.size		.nv.reservedSmem.offset0,0x4
	.type		__assertfail,@function
